//
// Generated by NVIDIA NVVM Compiler
//
// Compiler Build ID: CL-36424714
// Cuda compilation tools, release 13.0, V13.0.88
// Based on NVVM 20.0.0
//

.version 9.0
.target sm_100
.address_size 64

	// .globl	_Z17differetialVectorjPdS_S_S_d

.visible .entry _Z17differetialVectorjPdS_S_S_d(
	.param .u32 _Z17differetialVectorjPdS_S_S_d_param_0,
	.param .u64 .ptr .align 1 _Z17differetialVectorjPdS_S_S_d_param_1,
	.param .u64 .ptr .align 1 _Z17differetialVectorjPdS_S_S_d_param_2,
	.param .u64 .ptr .align 1 _Z17differetialVectorjPdS_S_S_d_param_3,
	.param .u64 .ptr .align 1 _Z17differetialVectorjPdS_S_S_d_param_4,
	.param .f64 _Z17differetialVectorjPdS_S_S_d_param_5
)
{
	.reg .pred 	%p<2>;
	.reg .b32 	%r<6>;
	.reg .b64 	%rd<14>;
	.reg .b64 	%fd<6>;

	ld.param.u32 	%r2, [_Z17differetialVectorjPdS_S_S_d_param_0];
	ld.param.u64 	%rd1, [_Z17differetialVectorjPdS_S_S_d_param_1];
	ld.param.u64 	%rd2, [_Z17differetialVectorjPdS_S_S_d_param_2];
	ld.param.u64 	%rd3, [_Z17differetialVectorjPdS_S_S_d_param_3];
	ld.param.u64 	%rd4, [_Z17differetialVectorjPdS_S_S_d_param_4];
	ld.param.f64 	%fd1, [_Z17differetialVectorjPdS_S_S_d_param_5];
	mov.u32 	%r3, %ctaid.x;
	mov.u32 	%r4, %ntid.x;
	mov.u32 	%r5, %tid.x;
	mad.lo.s32 	%r1, %r3, %r4, %r5;
	setp.ge.u32 	%p1, %r1, %r2;
	@%p1 bra 	$L__BB0_2;
	cvta.to.global.u64 	%rd5, %rd3;
	cvta.to.global.u64 	%rd6, %rd1;
	cvta.to.global.u64 	%rd7, %rd4;
	cvta.to.global.u64 	%rd8, %rd2;
	mul.wide.u32 	%rd9, %r1, 8;
	add.s64 	%rd10, %rd5, %rd9;
	ld.global.f64 	%fd2, [%rd10];
	mul.f64 	%fd3, %fd1, %fd2;
	add.s64 	%rd11, %rd6, %rd9;
	st.global.f64 	[%rd11], %fd3;
	add.s64 	%rd12, %rd7, %rd9;
	ld.global.f64 	%fd4, [%rd12];
	mul.f64 	%fd5, %fd1, %fd4;
	add.s64 	%rd13, %rd8, %rd9;
	st.global.f64 	[%rd13], %fd5;
$L__BB0_2:
	ret;

}
	// .globl	_Z22findVectorIntersectionPdS_S_S_S_S_S_S_S_Pjjj
.visible .entry _Z22findVectorIntersectionPdS_S_S_S_S_S_S_S_Pjjj(
	.param .u64 .ptr .align 1 _Z22findVectorIntersectionPdS_S_S_S_S_S_S_S_Pjjj_param_0,
	.param .u64 .ptr .align 1 _Z22findVectorIntersectionPdS_S_S_S_S_S_S_S_Pjjj_param_1,
	.param .u64 .ptr .align 1 _Z22findVectorIntersectionPdS_S_S_S_S_S_S_S_Pjjj_param_2,
	.param .u64 .ptr .align 1 _Z22findVectorIntersectionPdS_S_S_S_S_S_S_S_Pjjj_param_3,
	.param .u64 .ptr .align 1 _Z22findVectorIntersectionPdS_S_S_S_S_S_S_S_Pjjj_param_4,
	.param .u64 .ptr .align 1 _Z22findVectorIntersectionPdS_S_S_S_S_S_S_S_Pjjj_param_5,
	.param .u64 .ptr .align 1 _Z22findVectorIntersectionPdS_S_S_S_S_S_S_S_Pjjj_param_6,
	.param .u64 .ptr .align 1 _Z22findVectorIntersectionPdS_S_S_S_S_S_S_S_Pjjj_param_7,
	.param .u64 .ptr .align 1 _Z22findVectorIntersectionPdS_S_S_S_S_S_S_S_Pjjj_param_8,
	.param .u64 .ptr .align 1 _Z22findVectorIntersectionPdS_S_S_S_S_S_S_S_Pjjj_param_9,
	.param .u32 _Z22findVectorIntersectionPdS_S_S_S_S_S_S_S_Pjjj_param_10,
	.param .u32 _Z22findVectorIntersectionPdS_S_S_S_S_S_S_S_Pjjj_param_11
)
{
	.reg .pred 	%p<14>;
	.reg .b32 	%r<16>;
	.reg .b64 	%rd<41>;
	.reg .b64 	%fd<22>;

	ld.param.u64 	%rd2, [_Z22findVectorIntersectionPdS_S_S_S_S_S_S_S_Pjjj_param_0];
	ld.param.u64 	%rd3, [_Z22findVectorIntersectionPdS_S_S_S_S_S_S_S_Pjjj_param_1];
	ld.param.u64 	%rd4, [_Z22findVectorIntersectionPdS_S_S_S_S_S_S_S_Pjjj_param_2];
	ld.param.u64 	%rd5, [_Z22findVectorIntersectionPdS_S_S_S_S_S_S_S_Pjjj_param_3];
	ld.param.u64 	%rd10, [_Z22findVectorIntersectionPdS_S_S_S_S_S_S_S_Pjjj_param_8];
	ld.param.u64 	%rd11, [_Z22findVectorIntersectionPdS_S_S_S_S_S_S_S_Pjjj_param_9];
	ld.param.u32 	%r3, [_Z22findVectorIntersectionPdS_S_S_S_S_S_S_S_Pjjj_param_10];
	ld.param.u32 	%r4, [_Z22findVectorIntersectionPdS_S_S_S_S_S_S_S_Pjjj_param_11];
	mov.u32 	%r6, %ctaid.x;
	mov.u32 	%r7, %ntid.x;
	mov.u32 	%r8, %tid.x;
	mad.lo.s32 	%r1, %r6, %r7, %r8;
	mov.u32 	%r9, %ctaid.y;
	mov.u32 	%r10, %ntid.y;
	mov.u32 	%r11, %tid.y;
	mad.lo.s32 	%r12, %r9, %r10, %r11;
	setp.ge.u32 	%p1, %r1, %r3;
	setp.ge.u32 	%p2, %r12, %r4;
	or.pred  	%p3, %p1, %p2;
	@%p3 bra 	$L__BB1_6;
	cvta.to.global.u64 	%rd12, %rd2;
	cvta.to.global.u64 	%rd13, %rd5;
	cvta.to.global.u64 	%rd14, %rd4;
	cvta.to.global.u64 	%rd15, %rd3;
	mul.wide.u32 	%rd16, %r1, 8;
	add.s64 	%rd17, %rd12, %rd16;
	ld.global.f64 	%fd1, [%rd17];
	mul.wide.u32 	%rd18, %r12, 8;
	add.s64 	%rd19, %rd13, %rd18;
	ld.global.f64 	%fd2, [%rd19];
	mul.f64 	%fd7, %fd1, %fd2;
	add.s64 	%rd20, %rd14, %rd18;
	ld.global.f64 	%fd3, [%rd20];
	add.s64 	%rd21, %rd15, %rd16;
	ld.global.f64 	%fd4, [%rd21];
	mul.f64 	%fd8, %fd3, %fd4;
	sub.f64 	%fd5, %fd7, %fd8;
	setp.eq.f64 	%p4, %fd5, 0d0000000000000000;
	@%p4 bra 	$L__BB1_6;
	ld.param.u64 	%rd40, [_Z22findVectorIntersectionPdS_S_S_S_S_S_S_S_Pjjj_param_7];
	ld.param.u64 	%rd39, [_Z22findVectorIntersectionPdS_S_S_S_S_S_S_S_Pjjj_param_6];
	ld.param.u64 	%rd38, [_Z22findVectorIntersectionPdS_S_S_S_S_S_S_S_Pjjj_param_5];
	ld.param.u64 	%rd37, [_Z22findVectorIntersectionPdS_S_S_S_S_S_S_S_Pjjj_param_4];
	cvta.to.global.u64 	%rd22, %rd37;
	mul.wide.u32 	%rd23, %r12, 8;
	add.s64 	%rd24, %rd22, %rd23;
	ld.global.f64 	%fd9, [%rd24];
	cvta.to.global.u64 	%rd25, %rd39;
	mul.wide.u32 	%rd26, %r1, 8;
	add.s64 	%rd27, %rd25, %rd26;
	ld.global.f64 	%fd10, [%rd27];
	sub.f64 	%fd11, %fd9, %fd10;
	cvta.to.global.u64 	%rd28, %rd38;
	add.s64 	%rd29, %rd28, %rd23;
	ld.global.f64 	%fd12, [%rd29];
	cvta.to.global.u64 	%rd30, %rd40;
	add.s64 	%rd31, %rd30, %rd26;
	ld.global.f64 	%fd13, [%rd31];
	sub.f64 	%fd14, %fd12, %fd13;
	mul.f64 	%fd15, %fd11, %fd4;
	mul.f64 	%fd16, %fd14, %fd1;
	sub.f64 	%fd17, %fd15, %fd16;
	div.rn.f64 	%fd18, %fd17, %fd5;
	mul.f64 	%fd19, %fd11, %fd2;
	mul.f64 	%fd20, %fd14, %fd3;
	sub.f64 	%fd21, %fd19, %fd20;
	div.rn.f64 	%fd6, %fd21, %fd5;
	setp.ge.f64 	%p5, %fd6, 0d0000000000000000;
	setp.le.f64 	%p6, %fd6, 0d3FF0000000000000;
	and.pred  	%p7, %p5, %p6;
	setp.ge.f64 	%p8, %fd18, 0d0000000000000000;
	setp.le.f64 	%p9, %fd18, 0d3FF0000000000000;
	and.pred  	%p10, %p8, %p9;
	and.pred  	%p11, %p7, %p10;
	not.pred 	%p12, %p11;
	@%p12 bra 	$L__BB1_6;
	cvta.to.global.u64 	%rd32, %rd11;
	mul.wide.u32 	%rd33, %r1, 4;
	add.s64 	%rd1, %rd32, %rd33;
	ld.global.u32 	%r13, [%rd1];
	setp.eq.s32 	%p13, %r13, 1;
	@%p13 bra 	$L__BB1_5;
	mov.b32 	%r14, 1;
	st.global.u32 	[%rd1], %r14;
$L__BB1_5:
	mad.lo.s32 	%r15, %r3, %r12, %r1;
	cvta.to.global.u64 	%rd34, %rd10;
	mul.wide.u32 	%rd35, %r15, 8;
	add.s64 	%rd36, %rd34, %rd35;
	st.global.f64 	[%rd36], %fd6;
$L__BB1_6:
	ret;

}
	// .globl	_Z20findIntersectionWalljPjPdjS_S0_S0_S0_S0_S0_
.visible .entry _Z20findIntersectionWalljPjPdjS_S0_S0_S0_S0_S0_(
	.param .u32 _Z20findIntersectionWalljPjPdjS_S0_S0_S0_S0_S0__param_0,
	.param .u64 .ptr .align 1 _Z20findIntersectionWalljPjPdjS_S0_S0_S0_S0_S0__param_1,
	.param .u64 .ptr .align 1 _Z20findIntersectionWalljPjPdjS_S0_S0_S0_S0_S0__param_2,
	.param .u32 _Z20findIntersectionWalljPjPdjS_S0_S0_S0_S0_S0__param_3,
	.param .u64 .ptr .align 1 _Z20findIntersectionWalljPjPdjS_S0_S0_S0_S0_S0__param_4,
	.param .u64 .ptr .align 1 _Z20findIntersectionWalljPjPdjS_S0_S0_S0_S0_S0__param_5,
	.param .u64 .ptr .align 1 _Z20findIntersectionWalljPjPdjS_S0_S0_S0_S0_S0__param_6,
	.param .u64 .ptr .align 1 _Z20findIntersectionWalljPjPdjS_S0_S0_S0_S0_S0__param_7,
	.param .u64 .ptr .align 1 _Z20findIntersectionWalljPjPdjS_S0_S0_S0_S0_S0__param_8,
	.param .u64 .ptr .align 1 _Z20findIntersectionWalljPjPdjS_S0_S0_S0_S0_S0__param_9
)
{
	.reg .pred 	%p<41>;
	.reg .b32 	%r<147>;
	.reg .b64 	%rd<74>;
	.reg .b64 	%fd<112>;

	ld.param.u32 	%r83, [_Z20findIntersectionWalljPjPdjS_S0_S0_S0_S0_S0__param_0];
	ld.param.u64 	%rd3, [_Z20findIntersectionWalljPjPdjS_S0_S0_S0_S0_S0__param_1];
	ld.param.u64 	%rd6, [_Z20findIntersectionWalljPjPdjS_S0_S0_S0_S0_S0__param_2];
	ld.param.u32 	%r84, [_Z20findIntersectionWalljPjPdjS_S0_S0_S0_S0_S0__param_3];
	ld.param.u64 	%rd4, [_Z20findIntersectionWalljPjPdjS_S0_S0_S0_S0_S0__param_4];
	cvta.to.global.u64 	%rd1, %rd6;
	mov.u32 	%r85, %ctaid.x;
	mov.u32 	%r86, %ntid.x;
	mul.lo.s32 	%r1, %r85, %r86;
	mov.u32 	%r2, %tid.x;
	add.s32 	%r3, %r1, %r2;
	setp.ge.u32 	%p1, %r3, %r83;
	@%p1 bra 	$L__BB2_74;
	cvta.to.global.u64 	%rd7, %rd3;
	mul.wide.u32 	%rd8, %r3, 4;
	add.s64 	%rd9, %rd7, %rd8;
	ld.global.u32 	%r87, [%rd9];
	setp.ne.s32 	%p2, %r87, 1;
	@%p2 bra 	$L__BB2_74;
	setp.eq.s32 	%p3, %r84, 0;
	mov.f64 	%fd75, 0d3FF0000000000000;
	@%p3 bra 	$L__BB2_73;
	cvta.to.global.u64 	%rd10, %rd4;
	add.s64 	%rd2, %rd10, %rd8;
	and.b32  	%r4, %r84, 15;
	setp.lt.u32 	%p4, %r84, 16;
	mov.f64 	%fd75, 0d3FF0000000000000;
	mov.b32 	%r142, 0;
	@%p4 bra 	$L__BB2_38;
	and.b32  	%r90, %r84, -16;
	neg.s32 	%r140, %r90;
	add.s32 	%r91, %r2, %r83;
	add.s32 	%r138, %r91, %r1;
	shl.b32 	%r92, %r83, 1;
	add.s32 	%r137, %r3, %r92;
	mad.lo.s32 	%r136, %r83, 3, %r3;
	shl.b32 	%r93, %r83, 2;
	add.s32 	%r135, %r3, %r93;
	mad.lo.s32 	%r134, %r83, 5, %r3;
	mad.lo.s32 	%r133, %r83, 6, %r3;
	mad.lo.s32 	%r132, %r83, 7, %r3;
	shl.b32 	%r94, %r83, 3;
	add.s32 	%r131, %r3, %r94;
	mad.lo.s32 	%r130, %r83, 9, %r3;
	mad.lo.s32 	%r129, %r83, 10, %r3;
	mad.lo.s32 	%r128, %r83, 11, %r3;
	mad.lo.s32 	%r127, %r83, 12, %r3;
	mad.lo.s32 	%r126, %r83, 13, %r3;
	mad.lo.s32 	%r125, %r83, 14, %r3;
	mad.lo.s32 	%r124, %r83, 15, %r3;
	mov.f64 	%fd75, 0d3FF0000000000000;
	mov.b32 	%r139, 7;
	mov.u32 	%r123, %r3;
$L__BB2_5:
	.pragma "nounroll";
	mul.wide.u32 	%rd12, %r123, 8;
	add.s64 	%rd13, %rd1, %rd12;
	ld.global.f64 	%fd2, [%rd13];
	setp.geu.f64 	%p5, %fd2, %fd75;
	@%p5 bra 	$L__BB2_7;
	add.s32 	%r95, %r139, -7;
	st.global.u32 	[%rd2], %r95;
	mov.f64 	%fd75, %fd2;
$L__BB2_7:
	mul.wide.u32 	%rd14, %r138, 8;
	add.s64 	%rd15, %rd1, %rd14;
	ld.global.f64 	%fd4, [%rd15];
	setp.geu.f64 	%p6, %fd4, %fd75;
	@%p6 bra 	$L__BB2_9;
	add.s32 	%r96, %r139, -6;
	st.global.u32 	[%rd2], %r96;
	mov.f64 	%fd75, %fd4;
$L__BB2_9:
	mul.wide.u32 	%rd16, %r137, 8;
	add.s64 	%rd17, %rd1, %rd16;
	ld.global.f64 	%fd6, [%rd17];
	setp.geu.f64 	%p7, %fd6, %fd75;
	@%p7 bra 	$L__BB2_11;
	add.s32 	%r97, %r139, -5;
	st.global.u32 	[%rd2], %r97;
	mov.f64 	%fd75, %fd6;
$L__BB2_11:
	mul.wide.u32 	%rd18, %r136, 8;
	add.s64 	%rd19, %rd1, %rd18;
	ld.global.f64 	%fd8, [%rd19];
	setp.geu.f64 	%p8, %fd8, %fd75;
	@%p8 bra 	$L__BB2_13;
	add.s32 	%r98, %r139, -4;
	st.global.u32 	[%rd2], %r98;
	mov.f64 	%fd75, %fd8;
$L__BB2_13:
	mul.wide.u32 	%rd20, %r135, 8;
	add.s64 	%rd21, %rd1, %rd20;
	ld.global.f64 	%fd10, [%rd21];
	setp.geu.f64 	%p9, %fd10, %fd75;
	@%p9 bra 	$L__BB2_15;
	add.s32 	%r99, %r139, -3;
	st.global.u32 	[%rd2], %r99;
	mov.f64 	%fd75, %fd10;
$L__BB2_15:
	mul.wide.u32 	%rd22, %r134, 8;
	add.s64 	%rd23, %rd1, %rd22;
	ld.global.f64 	%fd12, [%rd23];
	setp.geu.f64 	%p10, %fd12, %fd75;
	@%p10 bra 	$L__BB2_17;
	add.s32 	%r100, %r139, -2;
	st.global.u32 	[%rd2], %r100;
	mov.f64 	%fd75, %fd12;
$L__BB2_17:
	mul.wide.u32 	%rd24, %r133, 8;
	add.s64 	%rd25, %rd1, %rd24;
	ld.global.f64 	%fd14, [%rd25];
	setp.geu.f64 	%p11, %fd14, %fd75;
	@%p11 bra 	$L__BB2_19;
	add.s32 	%r101, %r139, -1;
	st.global.u32 	[%rd2], %r101;
	mov.f64 	%fd75, %fd14;
$L__BB2_19:
	mul.wide.u32 	%rd26, %r132, 8;
	add.s64 	%rd27, %rd1, %rd26;
	ld.global.f64 	%fd16, [%rd27];
	setp.geu.f64 	%p12, %fd16, %fd75;
	@%p12 bra 	$L__BB2_21;
	st.global.u32 	[%rd2], %r139;
	mov.f64 	%fd75, %fd16;
$L__BB2_21:
	mul.wide.u32 	%rd28, %r131, 8;
	add.s64 	%rd29, %rd1, %rd28;
	ld.global.f64 	%fd18, [%rd29];
	setp.geu.f64 	%p13, %fd18, %fd75;
	@%p13 bra 	$L__BB2_23;
	add.s32 	%r102, %r139, 1;
	st.global.u32 	[%rd2], %r102;
	mov.f64 	%fd75, %fd18;
$L__BB2_23:
	mul.wide.u32 	%rd30, %r130, 8;
	add.s64 	%rd31, %rd1, %rd30;
	ld.global.f64 	%fd20, [%rd31];
	setp.geu.f64 	%p14, %fd20, %fd75;
	@%p14 bra 	$L__BB2_25;
	add.s32 	%r103, %r139, 2;
	st.global.u32 	[%rd2], %r103;
	mov.f64 	%fd75, %fd20;
$L__BB2_25:
	mul.wide.u32 	%rd32, %r129, 8;
	add.s64 	%rd33, %rd1, %rd32;
	ld.global.f64 	%fd22, [%rd33];
	setp.geu.f64 	%p15, %fd22, %fd75;
	@%p15 bra 	$L__BB2_27;
	add.s32 	%r104, %r139, 3;
	st.global.u32 	[%rd2], %r104;
	mov.f64 	%fd75, %fd22;
$L__BB2_27:
	mul.wide.u32 	%rd34, %r128, 8;
	add.s64 	%rd35, %rd1, %rd34;
	ld.global.f64 	%fd24, [%rd35];
	setp.geu.f64 	%p16, %fd24, %fd75;
	@%p16 bra 	$L__BB2_29;
	add.s32 	%r105, %r139, 4;
	st.global.u32 	[%rd2], %r105;
	mov.f64 	%fd75, %fd24;
$L__BB2_29:
	mul.wide.u32 	%rd36, %r127, 8;
	add.s64 	%rd37, %rd1, %rd36;
	ld.global.f64 	%fd26, [%rd37];
	setp.geu.f64 	%p17, %fd26, %fd75;
	@%p17 bra 	$L__BB2_31;
	add.s32 	%r106, %r139, 5;
	st.global.u32 	[%rd2], %r106;
	mov.f64 	%fd75, %fd26;
$L__BB2_31:
	mul.wide.u32 	%rd38, %r126, 8;
	add.s64 	%rd39, %rd1, %rd38;
	ld.global.f64 	%fd28, [%rd39];
	setp.geu.f64 	%p18, %fd28, %fd75;
	@%p18 bra 	$L__BB2_33;
	add.s32 	%r107, %r139, 6;
	st.global.u32 	[%rd2], %r107;
	mov.f64 	%fd75, %fd28;
$L__BB2_33:
	mul.wide.u32 	%rd40, %r125, 8;
	add.s64 	%rd41, %rd1, %rd40;
	ld.global.f64 	%fd30, [%rd41];
	setp.geu.f64 	%p19, %fd30, %fd75;
	@%p19 bra 	$L__BB2_35;
	add.s32 	%r108, %r139, 7;
	st.global.u32 	[%rd2], %r108;
	mov.f64 	%fd75, %fd30;
$L__BB2_35:
	mul.wide.u32 	%rd42, %r124, 8;
	add.s64 	%rd43, %rd1, %rd42;
	ld.global.f64 	%fd32, [%rd43];
	setp.geu.f64 	%p20, %fd32, %fd75;
	@%p20 bra 	$L__BB2_37;
	add.s32 	%r109, %r139, 8;
	st.global.u32 	[%rd2], %r109;
	mov.f64 	%fd75, %fd32;
$L__BB2_37:
	and.b32  	%r142, %r84, -16;
	add.s32 	%r140, %r140, 16;
	add.s32 	%r139, %r139, 16;
	shl.b32 	%r110, %r83, 4;
	add.s32 	%r138, %r138, %r110;
	add.s32 	%r137, %r137, %r110;
	add.s32 	%r136, %r136, %r110;
	add.s32 	%r135, %r135, %r110;
	add.s32 	%r134, %r134, %r110;
	add.s32 	%r133, %r133, %r110;
	add.s32 	%r132, %r132, %r110;
	add.s32 	%r131, %r131, %r110;
	add.s32 	%r130, %r130, %r110;
	add.s32 	%r129, %r129, %r110;
	add.s32 	%r128, %r128, %r110;
	add.s32 	%r127, %r127, %r110;
	add.s32 	%r126, %r126, %r110;
	add.s32 	%r125, %r125, %r110;
	add.s32 	%r124, %r124, %r110;
	add.s32 	%r123, %r123, %r110;
	setp.ne.s32 	%p21, %r140, 0;
	@%p21 bra 	$L__BB2_5;
$L__BB2_38:
	setp.eq.s32 	%p22, %r4, 0;
	@%p22 bra 	$L__BB2_73;
	and.b32  	%r59, %r84, 7;
	setp.lt.u32 	%p23, %r4, 8;
	@%p23 bra 	$L__BB2_57;
	mad.lo.s32 	%r60, %r142, %r83, %r3;
	mul.wide.u32 	%rd44, %r60, 8;
	add.s64 	%rd45, %rd1, %rd44;
	ld.global.f64 	%fd36, [%rd45];
	setp.geu.f64 	%p24, %fd36, %fd75;
	@%p24 bra 	$L__BB2_42;
	st.global.u32 	[%rd2], %r142;
	mov.f64 	%fd75, %fd36;
$L__BB2_42:
	add.s32 	%r61, %r60, %r83;
	mul.wide.u32 	%rd46, %r61, 8;
	add.s64 	%rd47, %rd1, %rd46;
	ld.global.f64 	%fd38, [%rd47];
	setp.geu.f64 	%p25, %fd38, %fd75;
	@%p25 bra 	$L__BB2_44;
	add.s32 	%r111, %r142, 1;
	st.global.u32 	[%rd2], %r111;
	mov.f64 	%fd75, %fd38;
$L__BB2_44:
	add.s32 	%r62, %r61, %r83;
	mul.wide.u32 	%rd48, %r62, 8;
	add.s64 	%rd49, %rd1, %rd48;
	ld.global.f64 	%fd40, [%rd49];
	setp.geu.f64 	%p26, %fd40, %fd75;
	@%p26 bra 	$L__BB2_46;
	add.s32 	%r112, %r142, 2;
	st.global.u32 	[%rd2], %r112;
	mov.f64 	%fd75, %fd40;
$L__BB2_46:
	add.s32 	%r63, %r62, %r83;
	mul.wide.u32 	%rd50, %r63, 8;
	add.s64 	%rd51, %rd1, %rd50;
	ld.global.f64 	%fd42, [%rd51];
	setp.geu.f64 	%p27, %fd42, %fd75;
	@%p27 bra 	$L__BB2_48;
	add.s32 	%r113, %r142, 3;
	st.global.u32 	[%rd2], %r113;
	mov.f64 	%fd75, %fd42;
$L__BB2_48:
	add.s32 	%r64, %r63, %r83;
	mul.wide.u32 	%rd52, %r64, 8;
	add.s64 	%rd53, %rd1, %rd52;
	ld.global.f64 	%fd44, [%rd53];
	setp.geu.f64 	%p28, %fd44, %fd75;
	@%p28 bra 	$L__BB2_50;
	add.s32 	%r114, %r142, 4;
	st.global.u32 	[%rd2], %r114;
	mov.f64 	%fd75, %fd44;
$L__BB2_50:
	add.s32 	%r65, %r64, %r83;
	mul.wide.u32 	%rd54, %r65, 8;
	add.s64 	%rd55, %rd1, %rd54;
	ld.global.f64 	%fd46, [%rd55];
	setp.geu.f64 	%p29, %fd46, %fd75;
	@%p29 bra 	$L__BB2_52;
	add.s32 	%r115, %r142, 5;
	st.global.u32 	[%rd2], %r115;
	mov.f64 	%fd75, %fd46;
$L__BB2_52:
	add.s32 	%r66, %r65, %r83;
	mul.wide.u32 	%rd56, %r66, 8;
	add.s64 	%rd57, %rd1, %rd56;
	ld.global.f64 	%fd48, [%rd57];
	setp.geu.f64 	%p30, %fd48, %fd75;
	@%p30 bra 	$L__BB2_54;
	add.s32 	%r116, %r142, 6;
	st.global.u32 	[%rd2], %r116;
	mov.f64 	%fd75, %fd48;
$L__BB2_54:
	add.s32 	%r117, %r66, %r83;
	mul.wide.u32 	%rd58, %r117, 8;
	add.s64 	%rd59, %rd1, %rd58;
	ld.global.f64 	%fd50, [%rd59];
	setp.geu.f64 	%p31, %fd50, %fd75;
	@%p31 bra 	$L__BB2_56;
	add.s32 	%r118, %r142, 7;
	st.global.u32 	[%rd2], %r118;
	mov.f64 	%fd75, %fd50;
$L__BB2_56:
	add.s32 	%r142, %r142, 8;
$L__BB2_57:
	setp.eq.s32 	%p32, %r59, 0;
	@%p32 bra 	$L__BB2_73;
	and.b32  	%r69, %r84, 3;
	setp.lt.u32 	%p33, %r59, 4;
	@%p33 bra 	$L__BB2_68;
	mad.lo.s32 	%r70, %r142, %r83, %r3;
	mul.wide.u32 	%rd60, %r70, 8;
	add.s64 	%rd61, %rd1, %rd60;
	ld.global.f64 	%fd54, [%rd61];
	setp.geu.f64 	%p34, %fd54, %fd75;
	@%p34 bra 	$L__BB2_61;
	st.global.u32 	[%rd2], %r142;
	mov.f64 	%fd75, %fd54;
$L__BB2_61:
	add.s32 	%r71, %r70, %r83;
	mul.wide.u32 	%rd62, %r71, 8;
	add.s64 	%rd63, %rd1, %rd62;
	ld.global.f64 	%fd56, [%rd63];
	setp.geu.f64 	%p35, %fd56, %fd75;
	@%p35 bra 	$L__BB2_63;
	add.s32 	%r119, %r142, 1;
	st.global.u32 	[%rd2], %r119;
	mov.f64 	%fd75, %fd56;
$L__BB2_63:
	add.s32 	%r72, %r71, %r83;
	mul.wide.u32 	%rd64, %r72, 8;
	add.s64 	%rd65, %rd1, %rd64;
	ld.global.f64 	%fd58, [%rd65];
	setp.geu.f64 	%p36, %fd58, %fd75;
	@%p36 bra 	$L__BB2_65;
	add.s32 	%r120, %r142, 2;
	st.global.u32 	[%rd2], %r120;
	mov.f64 	%fd75, %fd58;
$L__BB2_65:
	add.s32 	%r121, %r72, %r83;
	mul.wide.u32 	%rd66, %r121, 8;
	add.s64 	%rd67, %rd1, %rd66;
	ld.global.f64 	%fd60, [%rd67];
	setp.geu.f64 	%p37, %fd60, %fd75;
	@%p37 bra 	$L__BB2_67;
	add.s32 	%r122, %r142, 3;
	st.global.u32 	[%rd2], %r122;
	mov.f64 	%fd75, %fd60;
$L__BB2_67:
	add.s32 	%r142, %r142, 4;
$L__BB2_68:
	setp.eq.s32 	%p38, %r69, 0;
	@%p38 bra 	$L__BB2_73;
	mad.lo.s32 	%r145, %r142, %r83, %r3;
	neg.s32 	%r144, %r69;
$L__BB2_70:
	.pragma "nounroll";
	mul.wide.u32 	%rd68, %r145, 8;
	add.s64 	%rd69, %rd1, %rd68;
	ld.global.f64 	%fd65, [%rd69];
	setp.geu.f64 	%p39, %fd65, %fd75;
	@%p39 bra 	$L__BB2_72;
	st.global.u32 	[%rd2], %r142;
	mov.f64 	%fd75, %fd65;
$L__BB2_72:
	add.s32 	%r142, %r142, 1;
	add.s32 	%r145, %r145, %r83;
	add.s32 	%r144, %r144, 1;
	setp.ne.s32 	%p40, %r144, 0;
	@%p40 bra 	$L__BB2_70;
$L__BB2_73:
	ld.param.u64 	%rd73, [_Z20findIntersectionWalljPjPdjS_S0_S0_S0_S0_S0__param_5];
	cvta.to.global.u64 	%rd70, %rd73;
	mul.wide.u32 	%rd71, %r3, 8;
	add.s64 	%rd72, %rd70, %rd71;
	st.global.f64 	[%rd72], %fd75;
$L__BB2_74:
	ret;

}
	// .globl	_Z19devCollisionCounterjPjS_
.visible .entry _Z19devCollisionCounterjPjS_(
	.param .u32 _Z19devCollisionCounterjPjS__param_0,
	.param .u64 .ptr .align 1 _Z19devCollisionCounterjPjS__param_1,
	.param .u64 .ptr .align 1 _Z19devCollisionCounterjPjS__param_2
)
{
	.reg .pred 	%p<3>;
	.reg .b32 	%r<8>;
	.reg .b64 	%rd<7>;

	ld.param.u32 	%r2, [_Z19devCollisionCounterjPjS__param_0];
	ld.param.u64 	%rd1, [_Z19devCollisionCounterjPjS__param_1];
	ld.param.u64 	%rd2, [_Z19devCollisionCounterjPjS__param_2];
	mov.u32 	%r3, %ctaid.x;
	mov.u32 	%r4, %ntid.x;
	mov.u32 	%r5, %tid.x;
	mad.lo.s32 	%r1, %r3, %r4, %r5;
	setp.ge.u32 	%p1, %r1, %r2;
	@%p1 bra 	$L__BB3_3;
	cvta.to.global.u64 	%rd3, %rd1;
	mul.wide.u32 	%rd4, %r1, 4;
	add.s64 	%rd5, %rd3, %rd4;
	ld.global.u32 	%r6, [%rd5];
	setp.ne.s32 	%p2, %r6, 1;
	@%p2 bra 	$L__BB3_3;
	cvta.to.global.u64 	%rd6, %rd2;
	atom.global.add.u32 	%r7, [%rd6], 1;
$L__BB3_3:
	ret;

}
	// .globl	_Z12vectorUpdatejPjPdS0_S0_S0_S0_
.visible .entry _Z12vectorUpdatejPjPdS0_S0_S0_S0_(
	.param .u32 _Z12vectorUpdatejPjPdS0_S0_S0_S0__param_0,
	.param .u64 .ptr .align 1 _Z12vectorUpdatejPjPdS0_S0_S0_S0__param_1,
	.param .u64 .ptr .align 1 _Z12vectorUpdatejPjPdS0_S0_S0_S0__param_2,
	.param .u64 .ptr .align 1 _Z12vectorUpdatejPjPdS0_S0_S0_S0__param_3,
	.param .u64 .ptr .align 1 _Z12vectorUpdatejPjPdS0_S0_S0_S0__param_4,
	.param .u64 .ptr .align 1 _Z12vectorUpdatejPjPdS0_S0_S0_S0__param_5,
	.param .u64 .ptr .align 1 _Z12vectorUpdatejPjPdS0_S0_S0_S0__param_6
)
{
	.reg .pred 	%p<3>;
	.reg .b32 	%r<7>;
	.reg .b64 	%rd<26>;
	.reg .b64 	%fd<15>;

	ld.param.u32 	%r2, [_Z12vectorUpdatejPjPdS0_S0_S0_S0__param_0];
	ld.param.u64 	%rd5, [_Z12vectorUpdatejPjPdS0_S0_S0_S0__param_1];
	ld.param.u64 	%rd7, [_Z12vectorUpdatejPjPdS0_S0_S0_S0__param_2];
	ld.param.u64 	%rd8, [_Z12vectorUpdatejPjPdS0_S0_S0_S0__param_3];
	ld.param.u64 	%rd9, [_Z12vectorUpdatejPjPdS0_S0_S0_S0__param_4];
	ld.param.u64 	%rd10, [_Z12vectorUpdatejPjPdS0_S0_S0_S0__param_5];
	ld.param.u64 	%rd6, [_Z12vectorUpdatejPjPdS0_S0_S0_S0__param_6];
	cvta.to.global.u64 	%rd1, %rd10;
	cvta.to.global.u64 	%rd2, %rd8;
	cvta.to.global.u64 	%rd3, %rd9;
	cvta.to.global.u64 	%rd4, %rd7;
	mov.u32 	%r3, %ctaid.x;
	mov.u32 	%r4, %ntid.x;
	mov.u32 	%r5, %tid.x;
	mad.lo.s32 	%r1, %r3, %r4, %r5;
	setp.ge.u32 	%p1, %r1, %r2;
	@%p1 bra 	$L__BB4_4;
	cvta.to.global.u64 	%rd11, %rd5;
	mul.wide.u32 	%rd12, %r1, 4;
	add.s64 	%rd13, %rd11, %rd12;
	ld.global.u32 	%r6, [%rd13];
	setp.ne.s32 	%p2, %r6, 1;
	@%p2 bra 	$L__BB4_3;
	mul.wide.u32 	%rd19, %r1, 8;
	add.s64 	%rd20, %rd4, %rd19;
	ld.global.f64 	%fd7, [%rd20];
	add.s64 	%rd21, %rd3, %rd19;
	ld.global.f64 	%fd8, [%rd21];
	cvta.to.global.u64 	%rd22, %rd6;
	add.s64 	%rd23, %rd22, %rd19;
	ld.global.f64 	%fd9, [%rd23];
	fma.rn.f64 	%fd10, %fd8, %fd9, %fd7;
	st.global.f64 	[%rd20], %fd10;
	add.s64 	%rd24, %rd2, %rd19;
	ld.global.f64 	%fd11, [%rd24];
	add.s64 	%rd25, %rd1, %rd19;
	ld.global.f64 	%fd12, [%rd25];
	ld.global.f64 	%fd13, [%rd23];
	fma.rn.f64 	%fd14, %fd12, %fd13, %fd11;
	st.global.f64 	[%rd24], %fd14;
	bra.uni 	$L__BB4_4;
$L__BB4_3:
	mul.wide.u32 	%rd14, %r1, 8;
	add.s64 	%rd15, %rd4, %rd14;
	ld.global.f64 	%fd1, [%rd15];
	add.s64 	%rd16, %rd3, %rd14;
	ld.global.f64 	%fd2, [%rd16];
	add.f64 	%fd3, %fd1, %fd2;
	st.global.f64 	[%rd15], %fd3;
	add.s64 	%rd17, %rd2, %rd14;
	ld.global.f64 	%fd4, [%rd17];
	add.s64 	%rd18, %rd1, %rd14;
	ld.global.f64 	%fd5, [%rd18];
	add.f64 	%fd6, %fd4, %fd5;
	st.global.f64 	[%rd17], %fd6;
$L__BB4_4:
	ret;

}
	// .globl	_Z14velocityUpdatejPjS_PdS0_S0_S0_S0_S0_S0_S0_S0_S0_S_d
.visible .entry _Z14velocityUpdatejPjS_PdS0_S0_S0_S0_S0_S0_S0_S0_S0_S_d(
	.param .u32 _Z14velocityUpdatejPjS_PdS0_S0_S0_S0_S0_S0_S0_S0_S0_S_d_param_0,
	.param .u64 .ptr .align 1 _Z14velocityUpdatejPjS_PdS0_S0_S0_S0_S0_S0_S0_S0_S0_S_d_param_1,
	.param .u64 .ptr .align 1 _Z14velocityUpdatejPjS_PdS0_S0_S0_S0_S0_S0_S0_S0_S0_S_d_param_2,
	.param .u64 .ptr .align 1 _Z14velocityUpdatejPjS_PdS0_S0_S0_S0_S0_S0_S0_S0_S0_S_d_param_3,
	.param .u64 .ptr .align 1 _Z14velocityUpdatejPjS_PdS0_S0_S0_S0_S0_S0_S0_S0_S0_S_d_param_4,
	.param .u64 .ptr .align 1 _Z14velocityUpdatejPjS_PdS0_S0_S0_S0_S0_S0_S0_S0_S0_S_d_param_5,
	.param .u64 .ptr .align 1 _Z14velocityUpdatejPjS_PdS0_S0_S0_S0_S0_S0_S0_S0_S0_S_d_param_6,
	.param .u64 .ptr .align 1 _Z14velocityUpdatejPjS_PdS0_S0_S0_S0_S0_S0_S0_S0_S0_S_d_param_7,
	.param .u64 .ptr .align 1 _Z14velocityUpdatejPjS_PdS0_S0_S0_S0_S0_S0_S0_S0_S0_S_d_param_8,
	.param .u64 .ptr .align 1 _Z14velocityUpdatejPjS_PdS0_S0_S0_S0_S0_S0_S0_S0_S0_S_d_param_9,
	.param .u64 .ptr .align 1 _Z14velocityUpdatejPjS_PdS0_S0_S0_S0_S0_S0_S0_S0_S0_S_d_param_10,
	.param .u64 .ptr .align 1 _Z14velocityUpdatejPjS_PdS0_S0_S0_S0_S0_S0_S0_S0_S0_S_d_param_11,
	.param .u64 .ptr .align 1 _Z14velocityUpdatejPjS_PdS0_S0_S0_S0_S0_S0_S0_S0_S0_S_d_param_12,
	.param .u64 .ptr .align 1 _Z14velocityUpdatejPjS_PdS0_S0_S0_S0_S0_S0_S0_S0_S0_S_d_param_13,
	.param .f64 _Z14velocityUpdatejPjS_PdS0_S0_S0_S0_S0_S0_S0_S0_S0_S_d_param_14
)
{
	.reg .pred 	%p<3>;
	.reg .b32 	%r<10>;
	.reg .b32 	%f<5>;
	.reg .b64 	%rd<48>;
	.reg .b64 	%fd<19>;

	ld.param.u32 	%r2, [_Z14velocityUpdatejPjS_PdS0_S0_S0_S0_S0_S0_S0_S0_S0_S_d_param_0];
	ld.param.u64 	%rd1, [_Z14velocityUpdatejPjS_PdS0_S0_S0_S0_S0_S0_S0_S0_S0_S_d_param_1];
	ld.param.u64 	%rd3, [_Z14velocityUpdatejPjS_PdS0_S0_S0_S0_S0_S0_S0_S0_S0_S_d_param_3];
	ld.param.u64 	%rd5, [_Z14velocityUpdatejPjS_PdS0_S0_S0_S0_S0_S0_S0_S0_S0_S_d_param_5];
	ld.param.u64 	%rd6, [_Z14velocityUpdatejPjS_PdS0_S0_S0_S0_S0_S0_S0_S0_S0_S_d_param_6];
	ld.param.u64 	%rd7, [_Z14velocityUpdatejPjS_PdS0_S0_S0_S0_S0_S0_S0_S0_S0_S_d_param_7];
	ld.param.u64 	%rd9, [_Z14velocityUpdatejPjS_PdS0_S0_S0_S0_S0_S0_S0_S0_S0_S_d_param_9];
	ld.param.u64 	%rd10, [_Z14velocityUpdatejPjS_PdS0_S0_S0_S0_S0_S0_S0_S0_S0_S_d_param_10];
	ld.param.u64 	%rd11, [_Z14velocityUpdatejPjS_PdS0_S0_S0_S0_S0_S0_S0_S0_S0_S_d_param_11];
	ld.param.u64 	%rd12, [_Z14velocityUpdatejPjS_PdS0_S0_S0_S0_S0_S0_S0_S0_S0_S_d_param_12];
	ld.param.u64 	%rd13, [_Z14velocityUpdatejPjS_PdS0_S0_S0_S0_S0_S0_S0_S0_S0_S_d_param_13];
	ld.param.f64 	%fd1, [_Z14velocityUpdatejPjS_PdS0_S0_S0_S0_S0_S0_S0_S0_S0_S_d_param_14];
	mov.u32 	%r3, %ctaid.x;
	mov.u32 	%r4, %ntid.x;
	mov.u32 	%r5, %tid.x;
	mad.lo.s32 	%r1, %r3, %r4, %r5;
	setp.ge.u32 	%p1, %r1, %r2;
	@%p1 bra 	$L__BB5_3;
	cvta.to.global.u64 	%rd14, %rd1;
	mul.wide.u32 	%rd15, %r1, 4;
	add.s64 	%rd16, %rd14, %rd15;
	ld.global.u32 	%r6, [%rd16];
	setp.ne.s32 	%p2, %r6, 1;
	@%p2 bra 	$L__BB5_3;
	ld.param.u64 	%rd47, [_Z14velocityUpdatejPjS_PdS0_S0_S0_S0_S0_S0_S0_S0_S0_S_d_param_8];
	ld.param.u64 	%rd46, [_Z14velocityUpdatejPjS_PdS0_S0_S0_S0_S0_S0_S0_S0_S0_S_d_param_4];
	ld.param.u64 	%rd45, [_Z14velocityUpdatejPjS_PdS0_S0_S0_S0_S0_S0_S0_S0_S0_S_d_param_2];
	cvta.to.global.u64 	%rd17, %rd45;
	atom.global.add.u32 	%r7, [%rd17], 1;
	cvta.to.global.u64 	%rd18, %rd6;
	mul.wide.u32 	%rd19, %r7, 8;
	add.s64 	%rd20, %rd18, %rd19;
	ld.global.f64 	%fd2, [%rd20];
	cvt.rn.f32.f64 	%f1, %fd2;
	abs.f32 	%f2, %f1;
	cvt.f64.f32 	%fd3, %f2;
	cvta.to.global.u64 	%rd21, %rd13;
	mul.wide.u32 	%rd22, %r1, 4;
	add.s64 	%rd23, %rd21, %rd22;
	ld.global.u32 	%r8, [%rd23];
	cvta.to.global.u64 	%rd24, %rd11;
	mul.wide.u32 	%rd25, %r8, 8;
	add.s64 	%rd26, %rd24, %rd25;
	ld.global.f64 	%fd4, [%rd26];
	cvta.to.global.u64 	%rd27, %rd7;
	add.s64 	%rd28, %rd27, %rd19;
	ld.global.f64 	%fd5, [%rd28];
	cvta.to.global.u64 	%rd29, %rd9;
	add.s64 	%rd30, %rd29, %rd25;
	ld.global.f64 	%fd6, [%rd30];
	mul.f64 	%fd7, %fd5, %fd6;
	div.rn.f64 	%fd8, %fd7, %fd1;
	fma.rn.f64 	%fd9, %fd4, %fd3, %fd8;
	cvta.to.global.u64 	%rd31, %rd3;
	mul.wide.u32 	%rd32, %r1, 8;
	add.s64 	%rd33, %rd31, %rd32;
	st.global.f64 	[%rd33], %fd9;
	ld.global.f64 	%fd10, [%rd20];
	cvt.rn.f32.f64 	%f3, %fd10;
	abs.f32 	%f4, %f3;
	cvt.f64.f32 	%fd11, %f4;
	ld.global.u32 	%r9, [%rd23];
	cvta.to.global.u64 	%rd34, %rd12;
	mul.wide.u32 	%rd35, %r9, 8;
	add.s64 	%rd36, %rd34, %rd35;
	ld.global.f64 	%fd12, [%rd36];
	ld.global.f64 	%fd13, [%rd28];
	cvta.to.global.u64 	%rd37, %rd10;
	add.s64 	%rd38, %rd37, %rd35;
	ld.global.f64 	%fd14, [%rd38];
	mul.f64 	%fd15, %fd13, %fd14;
	div.rn.f64 	%fd16, %fd15, %fd1;
	fma.rn.f64 	%fd17, %fd12, %fd11, %fd16;
	cvta.to.global.u64 	%rd39, %rd46;
	add.s64 	%rd40, %rd39, %rd32;
	st.global.f64 	[%rd40], %fd17;
	cvta.to.global.u64 	%rd41, %rd47;
	add.s64 	%rd42, %rd41, %rd19;
	ld.global.f64 	%fd18, [%rd42];
	cvta.to.global.u64 	%rd43, %rd5;
	add.s64 	%rd44, %rd43, %rd32;
	st.global.f64 	[%rd44], %fd18;
$L__BB5_3:
	ret;

}
	// .globl	_Z21differentialVectorItrmPdS_S_S_S_PjdS_
.visible .entry _Z21differentialVectorItrmPdS_S_S_S_PjdS_(
	.param .u64 _Z21differentialVectorItrmPdS_S_S_S_PjdS__param_0,
	.param .u64 .ptr .align 1 _Z21differentialVectorItrmPdS_S_S_S_PjdS__param_1,
	.param .u64 .ptr .align 1 _Z21differentialVectorItrmPdS_S_S_S_PjdS__param_2,
	.param .u64 .ptr .align 1 _Z21differentialVectorItrmPdS_S_S_S_PjdS__param_3,
	.param .u64 .ptr .align 1 _Z21differentialVectorItrmPdS_S_S_S_PjdS__param_4,
	.param .u64 .ptr .align 1 _Z21differentialVectorItrmPdS_S_S_S_PjdS__param_5,
	.param .u64 .ptr .align 1 _Z21differentialVectorItrmPdS_S_S_S_PjdS__param_6,
	.param .f64 _Z21differentialVectorItrmPdS_S_S_S_PjdS__param_7,
	.param .u64 .ptr .align 1 _Z21differentialVectorItrmPdS_S_S_S_PjdS__param_8
)
{
	.reg .pred 	%p<3>;
	.reg .b32 	%r<6>;
	.reg .b64 	%rd<30>;
	.reg .b64 	%fd<11>;

	ld.param.u64 	%rd9, [_Z21differentialVectorItrmPdS_S_S_S_PjdS__param_0];
	ld.param.u64 	%rd10, [_Z21differentialVectorItrmPdS_S_S_S_PjdS__param_1];
	ld.param.u64 	%rd11, [_Z21differentialVectorItrmPdS_S_S_S_PjdS__param_2];
	ld.param.u64 	%rd4, [_Z21differentialVectorItrmPdS_S_S_S_PjdS__param_3];
	ld.param.u64 	%rd5, [_Z21differentialVectorItrmPdS_S_S_S_PjdS__param_4];
	ld.param.u64 	%rd6, [_Z21differentialVectorItrmPdS_S_S_S_PjdS__param_5];
	ld.param.u64 	%rd7, [_Z21differentialVectorItrmPdS_S_S_S_PjdS__param_6];
	ld.param.u64 	%rd8, [_Z21differentialVectorItrmPdS_S_S_S_PjdS__param_8];
	cvta.to.global.u64 	%rd1, %rd11;
	cvta.to.global.u64 	%rd2, %rd10;
	mov.u32 	%r1, %ctaid.x;
	mov.u32 	%r2, %ntid.x;
	mov.u32 	%r3, %tid.x;
	mad.lo.s32 	%r4, %r1, %r2, %r3;
	cvt.u64.u32 	%rd3, %r4;
	setp.le.u64 	%p1, %rd9, %rd3;
	@%p1 bra 	$L__BB6_4;
	cvta.to.global.u64 	%rd12, %rd7;
	shl.b64 	%rd13, %rd3, 2;
	add.s64 	%rd14, %rd12, %rd13;
	ld.global.u32 	%r5, [%rd14];
	setp.ne.s32 	%p2, %r5, 1;
	@%p2 bra 	$L__BB6_3;
	cvta.to.global.u64 	%rd19, %rd8;
	shl.b64 	%rd20, %rd3, 3;
	add.s64 	%rd21, %rd19, %rd20;
	ld.global.f64 	%fd1, [%rd21];
	cvta.to.global.u64 	%rd22, %rd6;
	add.s64 	%rd23, %rd22, %rd20;
	ld.global.f64 	%fd2, [%rd23];
	mov.f64 	%fd3, 0d3FF0000000000000;
	sub.f64 	%fd4, %fd3, %fd2;
	mul.f64 	%fd5, %fd1, %fd4;
	st.global.f64 	[%rd21], %fd5;
	cvta.to.global.u64 	%rd24, %rd4;
	add.s64 	%rd25, %rd24, %rd20;
	ld.global.f64 	%fd6, [%rd25];
	mul.f64 	%fd7, %fd6, %fd5;
	add.s64 	%rd26, %rd2, %rd20;
	st.global.f64 	[%rd26], %fd7;
	cvta.to.global.u64 	%rd27, %rd5;
	add.s64 	%rd28, %rd27, %rd20;
	ld.global.f64 	%fd8, [%rd28];
	ld.global.f64 	%fd9, [%rd21];
	mul.f64 	%fd10, %fd8, %fd9;
	add.s64 	%rd29, %rd1, %rd20;
	st.global.f64 	[%rd29], %fd10;
	bra.uni 	$L__BB6_4;
$L__BB6_3:
	shl.b64 	%rd15, %rd3, 3;
	add.s64 	%rd16, %rd2, %rd15;
	mov.b64 	%rd17, 0;
	st.global.u64 	[%rd16], %rd17;
	add.s64 	%rd18, %rd1, %rd15;
	st.global.u64 	[%rd18], %rd17;
$L__BB6_4:
	ret;

}
	// .globl	_Z25findVectorIntersectionItrPdS_S_S_S_S_S_S_S_PjS0_jj
.visible .entry _Z25findVectorIntersectionItrPdS_S_S_S_S_S_S_S_PjS0_jj(
	.param .u64 .ptr .align 1 _Z25findVectorIntersectionItrPdS_S_S_S_S_S_S_S_PjS0_jj_param_0,
	.param .u64 .ptr .align 1 _Z25findVectorIntersectionItrPdS_S_S_S_S_S_S_S_PjS0_jj_param_1,
	.param .u64 .ptr .align 1 _Z25findVectorIntersectionItrPdS_S_S_S_S_S_S_S_PjS0_jj_param_2,
	.param .u64 .ptr .align 1 _Z25findVectorIntersectionItrPdS_S_S_S_S_S_S_S_PjS0_jj_param_3,
	.param .u64 .ptr .align 1 _Z25findVectorIntersectionItrPdS_S_S_S_S_S_S_S_PjS0_jj_param_4,
	.param .u64 .ptr .align 1 _Z25findVectorIntersectionItrPdS_S_S_S_S_S_S_S_PjS0_jj_param_5,
	.param .u64 .ptr .align 1 _Z25findVectorIntersectionItrPdS_S_S_S_S_S_S_S_PjS0_jj_param_6,
	.param .u64 .ptr .align 1 _Z25findVectorIntersectionItrPdS_S_S_S_S_S_S_S_PjS0_jj_param_7,
	.param .u64 .ptr .align 1 _Z25findVectorIntersectionItrPdS_S_S_S_S_S_S_S_PjS0_jj_param_8,
	.param .u64 .ptr .align 1 _Z25findVectorIntersectionItrPdS_S_S_S_S_S_S_S_PjS0_jj_param_9,
	.param .u64 .ptr .align 1 _Z25findVectorIntersectionItrPdS_S_S_S_S_S_S_S_PjS0_jj_param_10,
	.param .u32 _Z25findVectorIntersectionItrPdS_S_S_S_S_S_S_S_PjS0_jj_param_11,
	.param .u32 _Z25findVectorIntersectionItrPdS_S_S_S_S_S_S_S_PjS0_jj_param_12
)
{
	.reg .pred 	%p<15>;
	.reg .b32 	%r<14>;
	.reg .b64 	%rd<44>;
	.reg .b64 	%fd<22>;

	ld.param.u64 	%rd2, [_Z25findVectorIntersectionItrPdS_S_S_S_S_S_S_S_PjS0_jj_param_0];
	ld.param.u64 	%rd3, [_Z25findVectorIntersectionItrPdS_S_S_S_S_S_S_S_PjS0_jj_param_1];
	ld.param.u64 	%rd4, [_Z25findVectorIntersectionItrPdS_S_S_S_S_S_S_S_PjS0_jj_param_2];
	ld.param.u64 	%rd5, [_Z25findVectorIntersectionItrPdS_S_S_S_S_S_S_S_PjS0_jj_param_3];
	ld.param.u64 	%rd9, [_Z25findVectorIntersectionItrPdS_S_S_S_S_S_S_S_PjS0_jj_param_7];
	ld.param.u64 	%rd10, [_Z25findVectorIntersectionItrPdS_S_S_S_S_S_S_S_PjS0_jj_param_8];
	ld.param.u64 	%rd11, [_Z25findVectorIntersectionItrPdS_S_S_S_S_S_S_S_PjS0_jj_param_9];
	ld.param.u64 	%rd12, [_Z25findVectorIntersectionItrPdS_S_S_S_S_S_S_S_PjS0_jj_param_10];
	ld.param.u32 	%r3, [_Z25findVectorIntersectionItrPdS_S_S_S_S_S_S_S_PjS0_jj_param_11];
	ld.param.u32 	%r4, [_Z25findVectorIntersectionItrPdS_S_S_S_S_S_S_S_PjS0_jj_param_12];
	mov.u32 	%r5, %ctaid.x;
	mov.u32 	%r6, %ntid.x;
	mul.lo.s32 	%r7, %r5, %r6;
	mov.u32 	%r8, %tid.x;
	add.s32 	%r1, %r7, %r8;
	mov.u32 	%r9, %tid.y;
	add.s32 	%r2, %r7, %r9;
	setp.ge.u32 	%p1, %r1, %r3;
	setp.ge.u32 	%p2, %r2, %r4;
	or.pred  	%p3, %p1, %p2;
	@%p3 bra 	$L__BB7_7;
	cvta.to.global.u64 	%rd13, %rd11;
	mul.wide.u32 	%rd14, %r1, 4;
	add.s64 	%rd15, %rd13, %rd14;
	ld.global.u32 	%r10, [%rd15];
	setp.ne.s32 	%p4, %r10, 1;
	@%p4 bra 	$L__BB7_7;
	cvta.to.global.u64 	%rd16, %rd2;
	mul.wide.u32 	%rd17, %r1, 8;
	add.s64 	%rd18, %rd16, %rd17;
	ld.global.f64 	%fd1, [%rd18];
	cvta.to.global.u64 	%rd19, %rd5;
	mul.wide.u32 	%rd20, %r2, 8;
	add.s64 	%rd21, %rd19, %rd20;
	ld.global.f64 	%fd2, [%rd21];
	mul.f64 	%fd7, %fd1, %fd2;
	cvta.to.global.u64 	%rd22, %rd4;
	add.s64 	%rd23, %rd22, %rd20;
	ld.global.f64 	%fd3, [%rd23];
	cvta.to.global.u64 	%rd24, %rd3;
	add.s64 	%rd25, %rd24, %rd17;
	ld.global.f64 	%fd4, [%rd25];
	mul.f64 	%fd8, %fd3, %fd4;
	sub.f64 	%fd5, %fd7, %fd8;
	setp.eq.f64 	%p5, %fd5, 0d0000000000000000;
	@%p5 bra 	$L__BB7_7;
	ld.param.u64 	%rd43, [_Z25findVectorIntersectionItrPdS_S_S_S_S_S_S_S_PjS0_jj_param_6];
	ld.param.u64 	%rd42, [_Z25findVectorIntersectionItrPdS_S_S_S_S_S_S_S_PjS0_jj_param_5];
	ld.param.u64 	%rd41, [_Z25findVectorIntersectionItrPdS_S_S_S_S_S_S_S_PjS0_jj_param_4];
	cvta.to.global.u64 	%rd26, %rd41;
	mul.wide.u32 	%rd27, %r2, 8;
	add.s64 	%rd28, %rd26, %rd27;
	ld.global.f64 	%fd9, [%rd28];
	cvta.to.global.u64 	%rd29, %rd43;
	mul.wide.u32 	%rd30, %r1, 8;
	add.s64 	%rd31, %rd29, %rd30;
	ld.global.f64 	%fd10, [%rd31];
	sub.f64 	%fd11, %fd9, %fd10;
	cvta.to.global.u64 	%rd32, %rd42;
	add.s64 	%rd33, %rd32, %rd27;
	ld.global.f64 	%fd12, [%rd33];
	cvta.to.global.u64 	%rd34, %rd9;
	add.s64 	%rd35, %rd34, %rd30;
	ld.global.f64 	%fd13, [%rd35];
	sub.f64 	%fd14, %fd12, %fd13;
	mul.f64 	%fd15, %fd11, %fd4;
	mul.f64 	%fd16, %fd14, %fd1;
	sub.f64 	%fd17, %fd15, %fd16;
	div.rn.f64 	%fd18, %fd17, %fd5;
	mul.f64 	%fd19, %fd11, %fd2;
	mul.f64 	%fd20, %fd14, %fd3;
	sub.f64 	%fd21, %fd19, %fd20;
	div.rn.f64 	%fd6, %fd21, %fd5;
	setp.gt.f64 	%p6, %fd6, 0d0000000000000000;
	setp.le.f64 	%p7, %fd6, 0d3FF0000000000000;
	and.pred  	%p8, %p6, %p7;
	setp.ge.f64 	%p9, %fd18, 0d0000000000000000;
	setp.le.f64 	%p10, %fd18, 0d3FF0000000000000;
	and.pred  	%p11, %p9, %p10;
	and.pred  	%p12, %p8, %p11;
	not.pred 	%p13, %p12;
	@%p13 bra 	$L__BB7_7;
	cvta.to.global.u64 	%rd36, %rd12;
	mul.wide.u32 	%rd37, %r1, 4;
	add.s64 	%rd1, %rd36, %rd37;
	ld.global.u32 	%r11, [%rd1];
	setp.ne.s32 	%p14, %r11, 0;
	@%p14 bra 	$L__BB7_6;
	mov.b32 	%r12, 1;
	st.global.u32 	[%rd1], %r12;
$L__BB7_6:
	mad.lo.s32 	%r13, %r3, %r2, %r1;
	cvta.to.global.u64 	%rd38, %rd10;
	mul.wide.u32 	%rd39, %r13, 8;
	add.s64 	%rd40, %rd38, %rd39;
	st.global.f64 	[%rd40], %fd6;
$L__BB7_7:
	ret;

}
	// .globl	_Z23findIntersectionWallItrjPjPdjS_S0_S0_S0_S0_S0_
.visible .entry _Z23findIntersectionWallItrjPjPdjS_S0_S0_S0_S0_S0_(
	.param .u32 _Z23findIntersectionWallItrjPjPdjS_S0_S0_S0_S0_S0__param_0,
	.param .u64 .ptr .align 1 _Z23findIntersectionWallItrjPjPdjS_S0_S0_S0_S0_S0__param_1,
	.param .u64 .ptr .align 1 _Z23findIntersectionWallItrjPjPdjS_S0_S0_S0_S0_S0__param_2,
	.param .u32 _Z23findIntersectionWallItrjPjPdjS_S0_S0_S0_S0_S0__param_3,
	.param .u64 .ptr .align 1 _Z23findIntersectionWallItrjPjPdjS_S0_S0_S0_S0_S0__param_4,
	.param .u64 .ptr .align 1 _Z23findIntersectionWallItrjPjPdjS_S0_S0_S0_S0_S0__param_5,
	.param .u64 .ptr .align 1 _Z23findIntersectionWallItrjPjPdjS_S0_S0_S0_S0_S0__param_6,
	.param .u64 .ptr .align 1 _Z23findIntersectionWallItrjPjPdjS_S0_S0_S0_S0_S0__param_7,
	.param .u64 .ptr .align 1 _Z23findIntersectionWallItrjPjPdjS_S0_S0_S0_S0_S0__param_8,
	.param .u64 .ptr .align 1 _Z23findIntersectionWallItrjPjPdjS_S0_S0_S0_S0_S0__param_9
)
{
	.reg .pred 	%p<27>;
	.reg .b32 	%r<79>;
	.reg .b64 	%rd<76>;
	.reg .b64 	%fd<66>;

	ld.param.u32 	%r41, [_Z23findIntersectionWallItrjPjPdjS_S0_S0_S0_S0_S0__param_0];
	ld.param.u64 	%rd4, [_Z23findIntersectionWallItrjPjPdjS_S0_S0_S0_S0_S0__param_1];
	ld.param.u64 	%rd7, [_Z23findIntersectionWallItrjPjPdjS_S0_S0_S0_S0_S0__param_2];
	ld.param.u32 	%r42, [_Z23findIntersectionWallItrjPjPdjS_S0_S0_S0_S0_S0__param_3];
	ld.param.u64 	%rd5, [_Z23findIntersectionWallItrjPjPdjS_S0_S0_S0_S0_S0__param_4];
	ld.param.u64 	%rd6, [_Z23findIntersectionWallItrjPjPdjS_S0_S0_S0_S0_S0__param_5];
	cvta.to.global.u64 	%rd1, %rd7;
	mov.u32 	%r43, %ctaid.x;
	mov.u32 	%r44, %ntid.x;
	mov.u32 	%r45, %tid.x;
	mad.lo.s32 	%r46, %r43, %r44, %r45;
	cvt.u64.u32 	%rd2, %r46;
	setp.ge.u32 	%p1, %r46, %r41;
	@%p1 bra 	$L__BB8_44;
	cvta.to.global.u64 	%rd8, %rd4;
	shl.b64 	%rd9, %rd2, 2;
	add.s64 	%rd10, %rd8, %rd9;
	ld.global.u32 	%r47, [%rd10];
	setp.ne.s32 	%p2, %r47, 1;
	@%p2 bra 	$L__BB8_44;
	setp.eq.s32 	%p3, %r42, 0;
	mov.f64 	%fd45, 0d3FF0000000000000;
	@%p3 bra 	$L__BB8_43;
	cvta.to.global.u64 	%rd11, %rd5;
	add.s64 	%rd3, %rd11, %rd9;
	and.b32  	%r1, %r42, 7;
	setp.lt.u32 	%p4, %r42, 8;
	mov.f64 	%fd45, 0d3FF0000000000000;
	mov.b32 	%r77, 0;
	@%p4 bra 	$L__BB8_22;
	and.b32  	%r77, %r42, -8;
	neg.s32 	%r75, %r77;
	shl.b32 	%r4, %r41, 3;
	shl.b32 	%r72, %r41, 1;
	mul.lo.s32 	%r71, %r41, 3;
	shl.b32 	%r70, %r41, 2;
	mul.lo.s32 	%r69, %r41, 5;
	mul.lo.s32 	%r68, %r41, 6;
	mul.lo.s32 	%r67, %r41, 7;
	mov.f64 	%fd45, 0d3FF0000000000000;
	mov.b32 	%r74, 3;
	mov.b32 	%r66, 0;
	mov.u32 	%r73, %r41;
$L__BB8_5:
	.pragma "nounroll";
	cvt.u64.u32 	%rd13, %r66;
	add.s64 	%rd14, %rd13, %rd2;
	shl.b64 	%rd15, %rd14, 3;
	add.s64 	%rd16, %rd1, %rd15;
	ld.global.f64 	%fd2, [%rd16];
	setp.geu.f64 	%p5, %fd2, %fd45;
	@%p5 bra 	$L__BB8_7;
	add.s32 	%r51, %r74, -3;
	st.global.u32 	[%rd3], %r51;
	mov.f64 	%fd45, %fd2;
$L__BB8_7:
	cvt.u64.u32 	%rd17, %r73;
	add.s64 	%rd18, %rd17, %rd2;
	shl.b64 	%rd19, %rd18, 3;
	add.s64 	%rd20, %rd1, %rd19;
	ld.global.f64 	%fd4, [%rd20];
	setp.geu.f64 	%p6, %fd4, %fd45;
	@%p6 bra 	$L__BB8_9;
	add.s32 	%r52, %r74, -2;
	st.global.u32 	[%rd3], %r52;
	mov.f64 	%fd45, %fd4;
$L__BB8_9:
	cvt.u64.u32 	%rd21, %r72;
	add.s64 	%rd22, %rd21, %rd2;
	shl.b64 	%rd23, %rd22, 3;
	add.s64 	%rd24, %rd1, %rd23;
	ld.global.f64 	%fd6, [%rd24];
	setp.geu.f64 	%p7, %fd6, %fd45;
	@%p7 bra 	$L__BB8_11;
	add.s32 	%r53, %r74, -1;
	st.global.u32 	[%rd3], %r53;
	mov.f64 	%fd45, %fd6;
$L__BB8_11:
	cvt.u64.u32 	%rd25, %r71;
	add.s64 	%rd26, %rd25, %rd2;
	shl.b64 	%rd27, %rd26, 3;
	add.s64 	%rd28, %rd1, %rd27;
	ld.global.f64 	%fd8, [%rd28];
	setp.geu.f64 	%p8, %fd8, %fd45;
	@%p8 bra 	$L__BB8_13;
	st.global.u32 	[%rd3], %r74;
	mov.f64 	%fd45, %fd8;
$L__BB8_13:
	cvt.u64.u32 	%rd29, %r70;
	add.s64 	%rd30, %rd29, %rd2;
	shl.b64 	%rd31, %rd30, 3;
	add.s64 	%rd32, %rd1, %rd31;
	ld.global.f64 	%fd10, [%rd32];
	setp.geu.f64 	%p9, %fd10, %fd45;
	@%p9 bra 	$L__BB8_15;
	add.s32 	%r54, %r74, 1;
	st.global.u32 	[%rd3], %r54;
	mov.f64 	%fd45, %fd10;
$L__BB8_15:
	cvt.u64.u32 	%rd33, %r69;
	add.s64 	%rd34, %rd33, %rd2;
	shl.b64 	%rd35, %rd34, 3;
	add.s64 	%rd36, %rd1, %rd35;
	ld.global.f64 	%fd12, [%rd36];
	setp.geu.f64 	%p10, %fd12, %fd45;
	@%p10 bra 	$L__BB8_17;
	add.s32 	%r55, %r74, 2;
	st.global.u32 	[%rd3], %r55;
	mov.f64 	%fd45, %fd12;
$L__BB8_17:
	cvt.u64.u32 	%rd37, %r68;
	add.s64 	%rd38, %rd37, %rd2;
	shl.b64 	%rd39, %rd38, 3;
	add.s64 	%rd40, %rd1, %rd39;
	ld.global.f64 	%fd14, [%rd40];
	setp.geu.f64 	%p11, %fd14, %fd45;
	@%p11 bra 	$L__BB8_19;
	add.s32 	%r56, %r74, 3;
	st.global.u32 	[%rd3], %r56;
	mov.f64 	%fd45, %fd14;
$L__BB8_19:
	cvt.u64.u32 	%rd41, %r67;
	add.s64 	%rd42, %rd41, %rd2;
	shl.b64 	%rd43, %rd42, 3;
	add.s64 	%rd44, %rd1, %rd43;
	ld.global.f64 	%fd16, [%rd44];
	setp.geu.f64 	%p12, %fd16, %fd45;
	@%p12 bra 	$L__BB8_21;
	add.s32 	%r57, %r74, 4;
	st.global.u32 	[%rd3], %r57;
	mov.f64 	%fd45, %fd16;
$L__BB8_21:
	add.s32 	%r75, %r75, 8;
	add.s32 	%r74, %r74, 8;
	add.s32 	%r73, %r73, %r4;
	add.s32 	%r72, %r72, %r4;
	add.s32 	%r71, %r71, %r4;
	add.s32 	%r70, %r70, %r4;
	add.s32 	%r69, %r69, %r4;
	add.s32 	%r68, %r68, %r4;
	add.s32 	%r67, %r67, %r4;
	add.s32 	%r66, %r66, %r4;
	setp.ne.s32 	%p13, %r75, 0;
	@%p13 bra 	$L__BB8_5;
$L__BB8_22:
	setp.eq.s32 	%p14, %r1, 0;
	@%p14 bra 	$L__BB8_43;
	and.b32  	%r32, %r42, 3;
	setp.lt.u32 	%p15, %r1, 4;
	@%p15 bra 	$L__BB8_33;
	mul.lo.s32 	%r33, %r77, %r41;
	cvt.u64.u32 	%rd45, %r33;
	add.s64 	%rd46, %rd45, %rd2;
	shl.b64 	%rd47, %rd46, 3;
	add.s64 	%rd48, %rd1, %rd47;
	ld.global.f64 	%fd20, [%rd48];
	setp.geu.f64 	%p16, %fd20, %fd45;
	@%p16 bra 	$L__BB8_26;
	st.global.u32 	[%rd3], %r77;
	mov.f64 	%fd45, %fd20;
$L__BB8_26:
	add.s32 	%r34, %r33, %r41;
	cvt.u64.u32 	%rd49, %r34;
	add.s64 	%rd50, %rd49, %rd2;
	shl.b64 	%rd51, %rd50, 3;
	add.s64 	%rd52, %rd1, %rd51;
	ld.global.f64 	%fd22, [%rd52];
	setp.geu.f64 	%p17, %fd22, %fd45;
	@%p17 bra 	$L__BB8_28;
	add.s32 	%r58, %r77, 1;
	st.global.u32 	[%rd3], %r58;
	mov.f64 	%fd45, %fd22;
$L__BB8_28:
	add.s32 	%r35, %r34, %r41;
	cvt.u64.u32 	%rd53, %r35;
	add.s64 	%rd54, %rd53, %rd2;
	shl.b64 	%rd55, %rd54, 3;
	add.s64 	%rd56, %rd1, %rd55;
	ld.global.f64 	%fd24, [%rd56];
	setp.geu.f64 	%p18, %fd24, %fd45;
	@%p18 bra 	$L__BB8_30;
	add.s32 	%r59, %r77, 2;
	st.global.u32 	[%rd3], %r59;
	mov.f64 	%fd45, %fd24;
$L__BB8_30:
	add.s32 	%r60, %r35, %r41;
	cvt.u64.u32 	%rd57, %r60;
	add.s64 	%rd58, %rd57, %rd2;
	shl.b64 	%rd59, %rd58, 3;
	add.s64 	%rd60, %rd1, %rd59;
	ld.global.f64 	%fd26, [%rd60];
	setp.geu.f64 	%p19, %fd26, %fd45;
	@%p19 bra 	$L__BB8_32;
	add.s32 	%r61, %r77, 3;
	st.global.u32 	[%rd3], %r61;
	mov.f64 	%fd45, %fd26;
$L__BB8_32:
	add.s32 	%r77, %r77, 4;
$L__BB8_33:
	setp.eq.s32 	%p20, %r32, 0;
	@%p20 bra 	$L__BB8_43;
	setp.eq.s32 	%p21, %r32, 1;
	@%p21 bra 	$L__BB8_40;
	mul.lo.s32 	%r38, %r77, %r41;
	cvt.u64.u32 	%rd61, %r38;
	add.s64 	%rd62, %rd61, %rd2;
	shl.b64 	%rd63, %rd62, 3;
	add.s64 	%rd64, %rd1, %rd63;
	ld.global.f64 	%fd30, [%rd64];
	setp.geu.f64 	%p22, %fd30, %fd45;
	@%p22 bra 	$L__BB8_37;
	st.global.u32 	[%rd3], %r77;
	mov.f64 	%fd45, %fd30;
$L__BB8_37:
	add.s32 	%r62, %r38, %r41;
	cvt.u64.u32 	%rd65, %r62;
	add.s64 	%rd66, %rd65, %rd2;
	shl.b64 	%rd67, %rd66, 3;
	add.s64 	%rd68, %rd1, %rd67;
	ld.global.f64 	%fd32, [%rd68];
	setp.geu.f64 	%p23, %fd32, %fd45;
	@%p23 bra 	$L__BB8_39;
	add.s32 	%r63, %r77, 1;
	st.global.u32 	[%rd3], %r63;
	mov.f64 	%fd45, %fd32;
$L__BB8_39:
	add.s32 	%r77, %r77, 2;
$L__BB8_40:
	and.b32  	%r64, %r42, 1;
	setp.eq.b32 	%p24, %r64, 1;
	not.pred 	%p25, %p24;
	@%p25 bra 	$L__BB8_43;
	mul.lo.s32 	%r65, %r77, %r41;
	cvt.u64.u32 	%rd69, %r65;
	add.s64 	%rd70, %rd69, %rd2;
	shl.b64 	%rd71, %rd70, 3;
	add.s64 	%rd72, %rd1, %rd71;
	ld.global.f64 	%fd36, [%rd72];
	setp.geu.f64 	%p26, %fd36, %fd45;
	@%p26 bra 	$L__BB8_43;
	st.global.u32 	[%rd3], %r77;
	mov.f64 	%fd45, %fd36;
$L__BB8_43:
	cvta.to.global.u64 	%rd73, %rd6;
	shl.b64 	%rd74, %rd2, 3;
	add.s64 	%rd75, %rd73, %rd74;
	st.global.f64 	[%rd75], %fd45;
$L__BB8_44:
	ret;

}
	// .globl	_Z18slightVectorUpdatejPjPdS0_S0_S0_
.visible .entry _Z18slightVectorUpdatejPjPdS0_S0_S0_(
	.param .u32 _Z18slightVectorUpdatejPjPdS0_S0_S0__param_0,
	.param .u64 .ptr .align 1 _Z18slightVectorUpdatejPjPdS0_S0_S0__param_1,
	.param .u64 .ptr .align 1 _Z18slightVectorUpdatejPjPdS0_S0_S0__param_2,
	.param .u64 .ptr .align 1 _Z18slightVectorUpdatejPjPdS0_S0_S0__param_3,
	.param .u64 .ptr .align 1 _Z18slightVectorUpdatejPjPdS0_S0_S0__param_4,
	.param .u64 .ptr .align 1 _Z18slightVectorUpdatejPjPdS0_S0_S0__param_5
)
{
	.reg .pred 	%p<3>;
	.reg .b32 	%r<7>;
	.reg .b64 	%rd<18>;
	.reg .b64 	%fd<7>;

	ld.param.u32 	%r2, [_Z18slightVectorUpdatejPjPdS0_S0_S0__param_0];
	ld.param.u64 	%rd1, [_Z18slightVectorUpdatejPjPdS0_S0_S0__param_1];
	ld.param.u64 	%rd2, [_Z18slightVectorUpdatejPjPdS0_S0_S0__param_2];
	ld.param.u64 	%rd3, [_Z18slightVectorUpdatejPjPdS0_S0_S0__param_3];
	ld.param.u64 	%rd4, [_Z18slightVectorUpdatejPjPdS0_S0_S0__param_4];
	ld.param.u64 	%rd5, [_Z18slightVectorUpdatejPjPdS0_S0_S0__param_5];
	mov.u32 	%r3, %ctaid.x;
	mov.u32 	%r4, %ntid.x;
	mov.u32 	%r5, %tid.x;
	mad.lo.s32 	%r1, %r3, %r4, %r5;
	setp.ge.u32 	%p1, %r1, %r2;
	@%p1 bra 	$L__BB9_3;
	cvta.to.global.u64 	%rd6, %rd1;
	mul.wide.u32 	%rd7, %r1, 4;
	add.s64 	%rd8, %rd6, %rd7;
	ld.global.u32 	%r6, [%rd8];
	setp.ne.s32 	%p2, %r6, 1;
	@%p2 bra 	$L__BB9_3;
	cvta.to.global.u64 	%rd9, %rd2;
	mul.wide.u32 	%rd10, %r1, 8;
	add.s64 	%rd11, %rd9, %rd10;
	ld.global.f64 	%fd1, [%rd11];
	cvta.to.global.u64 	%rd12, %rd4;
	add.s64 	%rd13, %rd12, %rd10;
	ld.global.f64 	%fd2, [%rd13];
	fma.rn.f64 	%fd3, %fd2, 0d3BC79CA10C924223, %fd1;
	st.global.f64 	[%rd11], %fd3;
	cvta.to.global.u64 	%rd14, %rd3;
	add.s64 	%rd15, %rd14, %rd10;
	ld.global.f64 	%fd4, [%rd15];
	cvta.to.global.u64 	%rd16, %rd5;
	add.s64 	%rd17, %rd16, %rd10;
	ld.global.f64 	%fd5, [%rd17];
	fma.rn.f64 	%fd6, %fd5, 0d3BC79CA10C924223, %fd4;
	st.global.f64 	[%rd15], %fd6;
$L__BB9_3:
	ret;

}


// ===== COMPILED SASS (sm_100) =====

	.target	sm_100

	.elftype	@"ET_EXEC"


//--------------------- .note.nv.tkinfo           --------------------------
	.section	.note.nv.tkinfo,"",@"SHT_NOTE"
	.sectionflags	@"SHF_NOTE_NV_TKINFO"
	.tkinfo
        /*0018*/ 	.word	0x00000002
        /*0030*/ 	.string	""
        /*0030*/ 	.string	"ptxas"
        /*0030*/ 	.string	"Cuda compilation tools, release 13.0, V13.0.88"
        /*0030*/ 	.string	"Build cuda_13.0.r13.0/compiler.36424714_0"
        /*0030*/ 	.string	"-arch sm_100 -m 64 "



//--------------------- .note.nv.cuinfo           --------------------------
	.section	.note.nv.cuinfo,"",@"SHT_NOTE"
	.sectionflags	@"SHF_NOTE_NV_CUINFO"
        /*0018*/ 	.short	0x0002
        /*001a*/ 	.short	0x0064
        /*001c*/ 	.short	0x0082
	.zero		2


//--------------------- .nv.info                  --------------------------
	.section	.nv.info,"",@"SHT_CUDA_INFO"
	.align	4


	//----- nvinfo : EIATTR_REGCOUNT
	.align		4
        /*0000*/ 	.byte	0x04, 0x2f
        /*0002*/ 	.short	(.L_1 - .L_0)
	.align		4
.L_0:
        /*0004*/ 	.word	index@(_Z17differetialVectorjPdS_S_S_d)
        /*0008*/ 	.word	0x00000012


	//----- nvinfo : EIATTR_FRAME_SIZE
	.align		4
.L_1:
        /*000c*/ 	.byte	0x04, 0x11
        /*000e*/ 	.short	(.L_3 - .L_2)
	.align		4
.L_2:
        /*0010*/ 	.word	index@(_Z17differetialVectorjPdS_S_S_d)
        /*0014*/ 	.word	0x00000000


	//----- nvinfo : EIATTR_REGCOUNT
	.align		4
.L_3:
        /*0018*/ 	.byte	0x04, 0x2f
        /*001a*/ 	.short	(.L_5 - .L_4)
	.align		4
.L_4:
        /*001c*/ 	.word	index@(_Z22findVectorIntersectionPdS_S_S_S_S_S_S_S_Pjjj)
        /*0020*/ 	.word	0x00000024


	//----- nvinfo : EIATTR_FRAME_SIZE
	.align		4
.L_5:
        /*0024*/ 	.byte	0x04, 0x11
        /*0026*/ 	.short	(.L_7 - .L_6)
	.align		4
.L_6:
        /*0028*/ 	.word	index@($__internal_2_$__cuda_sm20_div_rn_f64_full)
        /*002c*/ 	.word	0x00000000


	//----- nvinfo : EIATTR_FRAME_SIZE
	.align		4
.L_7:
        /*0030*/ 	.byte	0x04, 0x11
        /*0032*/ 	.short	(.L_9 - .L_8)
	.align		4
.L_8:
        /*0034*/ 	.word	index@(_Z22findVectorIntersectionPdS_S_S_S_S_S_S_S_Pjjj)
        /*0038*/ 	.word	0x00000000


	//----- nvinfo : EIATTR_REGCOUNT
	.align		4
.L_9:
        /*003c*/ 	.byte	0x04, 0x2f
        /*003e*/ 	.short	(.L_11 - .L_10)
	.align		4
.L_10:
        /*0040*/ 	.word	index@(_Z20findIntersectionWalljPjPdjS_S0_S0_S0_S0_S0_)
        /*0044*/ 	.word	0x00000020


	//----- nvinfo : EIATTR_FRAME_SIZE
	.align		4
.L_11:
        /*0048*/ 	.byte	0x04, 0x11
        /*004a*/ 	.short	(.L_13 - .L_12)
	.align		4
.L_12:
        /*004c*/ 	.word	index@(_Z20findIntersectionWalljPjPdjS_S0_S0_S0_S0_S0_)
        /*0050*/ 	.word	0x00000000


	//----- nvinfo : EIATTR_REGCOUNT
	.align		4
.L_13:
        /*0054*/ 	.byte	0x04, 0x2f
        /*0056*/ 	.short	(.L_15 - .L_14)
	.align		4
.L_14:
        /*0058*/ 	.word	index@(_Z19devCollisionCounterjPjS_)
        /*005c*/ 	.word	0x00000008


	//----- nvinfo : EIATTR_FRAME_SIZE
	.align		4
.L_15:
        /*0060*/ 	.byte	0x04, 0x11
        /*0062*/ 	.short	(.L_17 - .L_16)
	.align		4
.L_16:
        /*0064*/ 	.word	index@(_Z19devCollisionCounterjPjS_)
        /*0068*/ 	.word	0x00000000


	//----- nvinfo : EIATTR_REGCOUNT
	.align		4
.L_17:
        /*006c*/ 	.byte	0x04, 0x2f
        /*006e*/ 	.short	(.L_19 - .L_18)
	.align		4
.L_18:
        /*0070*/ 	.word	index@(_Z12vectorUpdatejPjPdS0_S0_S0_S0_)
        /*0074*/ 	.word	0x00000014


	//----- nvinfo : EIATTR_FRAME_SIZE
	.align		4
.L_19:
        /*0078*/ 	.byte	0x04, 0x11
        /*007a*/ 	.short	(.L_21 - .L_20)
	.align		4
.L_20:
        /*007c*/ 	.word	index@(_Z12vectorUpdatejPjPdS0_S0_S0_S0_)
        /*0080*/ 	.word	0x00000000


	//----- nvinfo : EIATTR_REGCOUNT
	.align		4
.L_21:
        /*0084*/ 	.byte	0x04, 0x2f
        /*0086*/ 	.short	(.L_23 - .L_22)
	.align		4
.L_22:
        /*0088*/ 	.word	index@(_Z14velocityUpdatejPjS_PdS0_S0_S0_S0_S0_S0_S0_S0_S0_S_d)
        /*008c*/ 	.word	0x00000024


	//----- nvinfo : EIATTR_FRAME_SIZE
	.align		4
.L_23:
        /*0090*/ 	.byte	0x04, 0x11
        /*0092*/ 	.short	(.L_25 - .L_24)
	.align		4
.L_24:
        /*0094*/ 	.word	index@($__internal_1_$__cuda_sm20_div_rn_f64_full)
        /*0098*/ 	.word	0x00000000


	//----- nvinfo : EIATTR_FRAME_SIZE
	.align		4
.L_25:
        /*009c*/ 	.byte	0x04, 0x11
        /*009e*/ 	.short	(.L_27 - .L_26)
	.align		4
.L_26:
        /*00a0*/ 	.word	index@(_Z14velocityUpdatejPjS_PdS0_S0_S0_S0_S0_S0_S0_S0_S0_S_d)
        /*00a4*/ 	.word	0x00000000


	//----- nvinfo : EIATTR_REGCOUNT
	.align		4
.L_27:
        /*00a8*/ 	.byte	0x04, 0x2f
        /*00aa*/ 	.short	(.L_29 - .L_28)
	.align		4
.L_28:
        /*00ac*/ 	.word	index@(_Z21differentialVectorItrmPdS_S_S_S_PjdS_)
        /*00b0*/ 	.word	0x00000015


	//----- nvinfo : EIATTR_FRAME_SIZE
	.align		4
.L_29:
        /*00b4*/ 	.byte	0x04, 0x11
        /*00b6*/ 	.short	(.L_31 - .L_30)
	.align		4
.L_30:
        /*00b8*/ 	.word	index@(_Z21differentialVectorItrmPdS_S_S_S_PjdS_)
        /*00bc*/ 	.word	0x00000000


	//----- nvinfo : EIATTR_REGCOUNT
	.align		4
.L_31:
        /*00c0*/ 	.byte	0x04, 0x2f
        /*00c2*/ 	.short	(.L_33 - .L_32)
	.align		4
.L_32:
        /*00c4*/ 	.word	index@(_Z25findVectorIntersectionItrPdS_S_S_S_S_S_S_S_PjS0_jj)
        /*00c8*/ 	.word	0x00000024


	//----- nvinfo : EIATTR_FRAME_SIZE
	.align		4
.L_33:
        /*00cc*/ 	.byte	0x04, 0x11
        /*00ce*/ 	.short	(.L_35 - .L_34)
	.align		4
.L_34:
        /*00d0*/ 	.word	index@($__internal_0_$__cuda_sm20_div_rn_f64_full)
        /*00d4*/ 	.word	0x00000000


	//----- nvinfo : EIATTR_FRAME_SIZE
	.align		4
.L_35:
        /*00d8*/ 	.byte	0x04, 0x11
        /*00da*/ 	.short	(.L_37 - .L_36)
	.align		4
.L_36:
        /*00dc*/ 	.word	index@(_Z25findVectorIntersectionItrPdS_S_S_S_S_S_S_S_PjS0_jj)
        /*00e0*/ 	.word	0x00000000


	//----- nvinfo : EIATTR_REGCOUNT
	.align		4
.L_37:
        /*00e4*/ 	.byte	0x04, 0x2f
        /*00e6*/ 	.short	(.L_39 - .L_38)
	.align		4
.L_38:
        /*00e8*/ 	.word	index@(_Z23findIntersectionWallItrjPjPdjS_S0_S0_S0_S0_S0_)
        /*00ec*/ 	.word	0x00000014


	//----- nvinfo : EIATTR_FRAME_SIZE
	.align		4
.L_39:
        /*00f0*/ 	.byte	0x04, 0x11
        /*00f2*/ 	.short	(.L_41 - .L_40)
	.align		4
.L_40:
        /*00f4*/ 	.word	index@(_Z23findIntersectionWallItrjPjPdjS_S0_S0_S0_S0_S0_)
        /*00f8*/ 	.word	0x00000000


	//----- nvinfo : EIATTR_REGCOUNT
	.align		4
.L_41:
        /*00fc*/ 	.byte	0x04, 0x2f
        /*00fe*/ 	.short	(.L_43 - .L_42)
	.align		4
.L_42:
        /*0100*/ 	.word	index@(_Z18slightVectorUpdatejPjPdS0_S0_S0_)
        /*0104*/ 	.word	0x00000010


	//----- nvinfo : EIATTR_FRAME_SIZE
	.align		4
.L_43:
        /*0108*/ 	.byte	0x04, 0x11
        /*010a*/ 	.short	(.L_45 - .L_44)
	.align		4
.L_44:
        /*010c*/ 	.word	index@(_Z18slightVectorUpdatejPjPdS0_S0_S0_)
        /*0110*/ 	.word	0x00000000


	//----- nvinfo : EIATTR_MIN_STACK_SIZE
	.align		4
.L_45:
        /*0114*/ 	.byte	0x04, 0x12
        /*0116*/ 	.short	(.L_47 - .L_46)
	.align		4
.L_46:
        /*0118*/ 	.word	index@(_Z18slightVectorUpdatejPjPdS0_S0_S0_)
        /*011c*/ 	.word	0x00000000


	//----- nvinfo : EIATTR_MIN_STACK_SIZE
	.align		4
.L_47:
        /*0120*/ 	.byte	0x04, 0x12
        /*0122*/ 	.short	(.L_49 - .L_48)
	.align		4
.L_48:
        /*0124*/ 	.word	index@(_Z23findIntersectionWallItrjPjPdjS_S0_S0_S0_S0_S0_)
        /*0128*/ 	.word	0x00000000


	//----- nvinfo : EIATTR_MIN_STACK_SIZE
	.align		4
.L_49:
        /*012c*/ 	.byte	0x04, 0x12
        /*012e*/ 	.short	(.L_51 - .L_50)
	.align		4
.L_50:
        /*0130*/ 	.word	index@(_Z25findVectorIntersectionItrPdS_S_S_S_S_S_S_S_PjS0_jj)
        /*0134*/ 	.word	0x00000000


	//----- nvinfo : EIATTR_MIN_STACK_SIZE
	.align		4
.L_51:
        /*0138*/ 	.byte	0x04, 0x12
        /*013a*/ 	.short	(.L_53 - .L_52)
	.align		4
.L_52:
        /*013c*/ 	.word	index@(_Z21differentialVectorItrmPdS_S_S_S_PjdS_)
        /*0140*/ 	.word	0x00000000


	//----- nvinfo : EIATTR_MIN_STACK_SIZE
	.align		4
.L_53:
        /*0144*/ 	.byte	0x04, 0x12
        /*0146*/ 	.short	(.L_55 - .L_54)
	.align		4
.L_54:
        /*0148*/ 	.word	index@(_Z14velocityUpdatejPjS_PdS0_S0_S0_S0_S0_S0_S0_S0_S0_S_d)
        /*014c*/ 	.word	0x00000000


	//----- nvinfo : EIATTR_MIN_STACK_SIZE
	.align		4
.L_55:
        /*0150*/ 	.byte	0x04, 0x12
        /*0152*/ 	.short	(.L_57 - .L_56)
	.align		4
.L_56:
        /*0154*/ 	.word	index@(_Z12vectorUpdatejPjPdS0_S0_S0_S0_)
        /*0158*/ 	.word	0x00000000


	//----- nvinfo : EIATTR_MIN_STACK_SIZE
	.align		4
.L_57:
        /*015c*/ 	.byte	0x04, 0x12
        /*015e*/ 	.short	(.L_59 - .L_58)
	.align		4
.L_58:
        /*0160*/ 	.word	index@(_Z19devCollisionCounterjPjS_)
        /*0164*/ 	.word	0x00000000


	//----- nvinfo : EIATTR_MIN_STACK_SIZE
	.align		4
.L_59:
        /*0168*/ 	.byte	0x04, 0x12
        /*016a*/ 	.short	(.L_61 - .L_60)
	.align		4
.L_60:
        /*016c*/ 	.word	index@(_Z20findIntersectionWalljPjPdjS_S0_S0_S0_S0_S0_)
        /*0170*/ 	.word	0x00000000


	//----- nvinfo : EIATTR_MIN_STACK_SIZE
	.align		4
.L_61:
        /*0174*/ 	.byte	0x04, 0x12
        /*0176*/ 	.short	(.L_63 - .L_62)
	.align		4
.L_62:
        /*0178*/ 	.word	index@(_Z22findVectorIntersectionPdS_S_S_S_S_S_S_S_Pjjj)
        /*017c*/ 	.word	0x00000000


	//----- nvinfo : EIATTR_MIN_STACK_SIZE
	.align		4
.L_63:
        /*0180*/ 	.byte	0x04, 0x12
        /*0182*/ 	.short	(.L_65 - .L_64)
	.align		4
.L_64:
        /*0184*/ 	.word	index@(_Z17differetialVectorjPdS_S_S_d)
        /*0188*/ 	.word	0x00000000
.L_65:


//--------------------- .nv.compat                --------------------------
	.section	.nv.compat,"",@"SHT_CUDA_COMPAT_INFO"
	.align	4
        /*0000*/ 	.byte	0x02, 0x09, 0x00, 0x00, 0x02, 0x02, 0x01, 0x00, 0x02, 0x05, 0x05, 0x00, 0x03, 0x07, 0x01, 0x01
        /*0010*/ 	.byte	0x02, 0x03, 0x00, 0x00, 0x02, 0x06, 0x01, 0x00, 0x04, 0x0b, 0x08, 0x00, 0x01, 0x00, 0x00, 0x00
        /*0020*/ 	.byte	0x00, 0x00, 0x00, 0x00


//--------------------- .nv.info._Z18slightVectorUpdatejPjPdS0_S0_S0_ --------------------------
	.section	.nv.info._Z18slightVectorUpdatejPjPdS0_S0_S0_,"",@"SHT_CUDA_INFO"
	.sectionflags	@""
	.align	4


	//----- nvinfo : EIATTR_CUDA_API_VERSION
	.align		4
        /*0000*/ 	.byte	0x04, 0x37
        /*0002*/ 	.short	(.L_67 - .L_66)
.L_66:
        /*0004*/ 	.word	0x00000082


	//----- nvinfo : EIATTR_KPARAM_INFO
	.align		4
.L_67:
        /*0008*/ 	.byte	0x04, 0x17
        /*000a*/ 	.short	(.L_69 - .L_68)
.L_68:
        /*000c*/ 	.word	0x00000000
        /*0010*/ 	.short	0x0005
        /*0012*/ 	.short	0x0028
        /*0014*/ 	.byte	0x00, 0xf5, 0x21, 0x00


	//----- nvinfo : EIATTR_KPARAM_INFO
	.align		4
.L_69:
        /*0018*/ 	.byte	0x04, 0x17
        /*001a*/ 	.short	(.L_71 - .L_70)
.L_70:
        /*001c*/ 	.word	0x00000000
        /*0020*/ 	.short	0x0004
        /*0022*/ 	.short	0x0020
        /*0024*/ 	.byte	0x00, 0xf5, 0x21, 0x00


	//----- nvinfo : EIATTR_KPARAM_INFO
	.align		4
.L_71:
        /*0028*/ 	.byte	0x04, 0x17
        /*002a*/ 	.short	(.L_73 - .L_72)
.L_72:
        /*002c*/ 	.word	0x00000000
        /*0030*/ 	.short	0x0003
        /*0032*/ 	.short	0x0018
        /*0034*/ 	.byte	0x00, 0xf5, 0x21, 0x00


	//----- nvinfo : EIATTR_KPARAM_INFO
	.align		4
.L_73:
        /*0038*/ 	.byte	0x04, 0x17
        /*003a*/ 	.short	(.L_75 - .L_74)
.L_74:
        /*003c*/ 	.word	0x00000000
        /*0040*/ 	.short	0x0002
        /*0042*/ 	.short	0x0010
        /*0044*/ 	.byte	0x00, 0xf5, 0x21, 0x00


	//----- nvinfo : EIATTR_KPARAM_INFO
	.align		4
.L_75:
        /*0048*/ 	.byte	0x04, 0x17
        /*004a*/ 	.short	(.L_77 - .L_76)
.L_76:
        /*004c*/ 	.word	0x00000000
        /*0050*/ 	.short	0x0001
        /*0052*/ 	.short	0x0008
        /*0054*/ 	.byte	0x00, 0xf5, 0x21, 0x00


	//----- nvinfo : EIATTR_KPARAM_INFO
	.align		4
.L_77:
        /*0058*/ 	.byte	0x04, 0x17
        /*005a*/ 	.short	(.L_79 - .L_78)
.L_78:
        /*005c*/ 	.word	0x00000000
        /*0060*/ 	.short	0x0000
        /*0062*/ 	.short	0x0000
        /*0064*/ 	.byte	0x00, 0xf0, 0x11, 0x00


	//----- nvinfo : EIATTR_SPARSE_MMA_MASK
	.align		4
.L_79:
        /*0068*/ 	.byte	0x03, 0x50
        /*006a*/ 	.short	0x0000


	//----- nvinfo : EIATTR_MAXREG_COUNT
	.align		4
        /*006c*/ 	.byte	0x03, 0x1b
        /*006e*/ 	.short	0x00ff


	//----- nvinfo : EIATTR_MERCURY_ISA_VERSION
	.align		4
        /*0070*/ 	.byte	0x03, 0x5f
        /*0072*/ 	.short	0x0101


	//----- nvinfo : EIATTR_VRC_CTA_INIT_COUNT
	.align		4
        /*0074*/ 	.byte	0x02, 0x4a
	.zero		1
	.zero		1


	//----- nvinfo : EIATTR_EXIT_INSTR_OFFSETS
	.align		4
        /*0078*/ 	.byte	0x04, 0x1c
        /*007a*/ 	.short	(.L_81 - .L_80)


	//   ....[0]....
.L_80:
        /*007c*/ 	.word	0x00000070


	//   ....[1]....
        /*0080*/ 	.word	0x000000d0


	//   ....[2]....
        /*0084*/ 	.word	0x00000200


	//----- nvinfo : EIATTR_CBANK_PARAM_SIZE
	.align		4
.L_81:
        /*0088*/ 	.byte	0x03, 0x19
        /*008a*/ 	.short	0x0030


	//----- nvinfo : EIATTR_PARAM_CBANK
	.align		4
        /*008c*/ 	.byte	0x04, 0x0a
        /*008e*/ 	.short	(.L_83 - .L_82)
	.align		4
.L_82:
        /*0090*/ 	.word	index@(.nv.constant0._Z18slightVectorUpdatejPjPdS0_S0_S0_)
        /*0094*/ 	.short	0x0380
        /*0096*/ 	.short	0x0030


	//----- nvinfo : EIATTR_SW_WAR
	.align		4
.L_83:
        /*0098*/ 	.byte	0x04, 0x36
        /*009a*/ 	.short	(.L_85 - .L_84)
.L_84:
        /*009c*/ 	.word	0x00000008
.L_85:


//--------------------- .nv.info._Z23findIntersectionWallItrjPjPdjS_S0_S0_S0_S0_S0_ --------------------------
	.section	.nv.info._Z23findIntersectionWallItrjPjPdjS_S0_S0_S0_S0_S0_,"",@"SHT_CUDA_INFO"
	.sectionflags	@""
	.align	4


	//----- nvinfo : EIATTR_CUDA_API_VERSION
	.align		4
        /*0000*/ 	.byte	0x04, 0x37
        /*0002*/ 	.short	(.L_87 - .L_86)
.L_86:
        /*0004*/ 	.word	0x00000082


	//----- nvinfo : EIATTR_KPARAM_INFO
	.align		4
.L_87:
        /*0008*/ 	.byte	0x04, 0x17
        /*000a*/ 	.short	(.L_89 - .L_88)
.L_88:
        /*000c*/ 	.word	0x00000000
        /*0010*/ 	.short	0x0009
        /*0012*/ 	.short	0x0048
        /*0014*/ 	.byte	0x00, 0xf5, 0x21, 0x00


	//----- nvinfo : EIATTR_KPARAM_INFO
	.align		4
.L_89:
        /*0018*/ 	.byte	0x04, 0x17
        /*001a*/ 	.short	(.L_91 - .L_90)
.L_90:
        /*001c*/ 	.word	0x00000000
        /*0020*/ 	.short	0x0008
        /*0022*/ 	.short	0x0040
        /*0024*/ 	.byte	0x00, 0xf5, 0x21, 0x00


	//----- nvinfo : EIATTR_KPARAM_INFO
	.align		4
.L_91:
        /*0028*/ 	.byte	0x04, 0x17
        /*002a*/ 	.short	(.L_93 - .L_92)
.L_92:
        /*002c*/ 	.word	0x00000000
        /*0030*/ 	.short	0x0007
        /*0032*/ 	.short	0x0038
        /*0034*/ 	.byte	0x00, 0xf5, 0x21, 0x00


	//----- nvinfo : EIATTR_KPARAM_INFO
	.align		4
.L_93:
        /*0038*/ 	.byte	0x04, 0x17
        /*003a*/ 	.short	(.L_95 - .L_94)
.L_94:
        /*003c*/ 	.word	0x00000000
        /*0040*/ 	.short	0x0006
        /*0042*/ 	.short	0x0030
        /*0044*/ 	.byte	0x00, 0xf5, 0x21, 0x00


	//----- nvinfo : EIATTR_KPARAM_INFO
	.align		4
.L_95:
        /*0048*/ 	.byte	0x04, 0x17
        /*004a*/ 	.short	(.L_97 - .L_96)
.L_96:
        /*004c*/ 	.word	0x00000000
        /*0050*/ 	.short	0x0005
        /*0052*/ 	.short	0x0028
        /*0054*/ 	.byte	0x00, 0xf5, 0x21, 0x00


	//----- nvinfo : EIATTR_KPARAM_INFO
	.align		4
.L_97:
        /*0058*/ 	.byte	0x04, 0x17
        /*005a*/ 	.short	(.L_99 - .L_98)
.L_98:
        /*005c*/ 	.word	0x00000000
        /*0060*/ 	.short	0x0004
        /*0062*/ 	.short	0x0020
        /*0064*/ 	.byte	0x00, 0xf5, 0x21, 0x00


	//----- nvinfo : EIATTR_KPARAM_INFO
	.align		4
.L_99:
        /*0068*/ 	.byte	0x04, 0x17
        /*006a*/ 	.short	(.L_101 - .L_100)
.L_100:
        /*006c*/ 	.word	0x00000000
        /*0070*/ 	.short	0x0003
        /*0072*/ 	.short	0x0018
        /*0074*/ 	.byte	0x00, 0xf0, 0x11, 0x00


	//----- nvinfo : EIATTR_KPARAM_INFO
	.align		4
.L_101:
        /*0078*/ 	.byte	0x04, 0x17
        /*007a*/ 	.short	(.L_103 - .L_102)
.L_102:
        /*007c*/ 	.word	0x00000000
        /*0080*/ 	.short	0x0002
        /*0082*/ 	.short	0x0010
        /*0084*/ 	.byte	0x00, 0xf5, 0x21, 0x00


	//----- nvinfo : EIATTR_KPARAM_INFO
	.align		4
.L_103:
        /*0088*/ 	.byte	0x04, 0x17
        /*008a*/ 	.short	(.L_105 - .L_104)
.L_104:
        /*008c*/ 	.word	0x00000000
        /*0090*/ 	.short	0x0001
        /*0092*/ 	.short	0x0008
        /*0094*/ 	.byte	0x00, 0xf5, 0x21, 0x00


	//----- nvinfo : EIATTR_KPARAM_INFO
	.align		4
.L_105:
        /*0098*/ 	.byte	0x04, 0x17
        /*009a*/ 	.short	(.L_107 - .L_106)
.L_106:
        /*009c*/ 	.word	0x00000000
        /*00a0*/ 	.short	0x0000
        /*00a2*/ 	.short	0x0000
        /*00a4*/ 	.byte	0x00, 0xf0, 0x11, 0x00


	//----- nvinfo : EIATTR_SPARSE_MMA_MASK
	.align		4
.L_107:
        /*00a8*/ 	.byte	0x03, 0x50
        /*00aa*/ 	.short	0x0000


	//----- nvinfo : EIATTR_MAXREG_COUNT
	.align		4
        /*00ac*/ 	.byte	0x03, 0x1b
        /*00ae*/ 	.short	0x00ff


	//----- nvinfo : EIATTR_MERCURY_ISA_VERSION
	.align		4
        /*00b0*/ 	.byte	0x03, 0x5f
        /*00b2*/ 	.short	0x0101


	//----- nvinfo : EIATTR_VRC_CTA_INIT_COUNT
	.align		4
        /*00b4*/ 	.byte	0x02, 0x4a
	.zero		1
	.zero		1


	//----- nvinfo : EIATTR_EXIT_INSTR_OFFSETS
	.align		4
        /*00b8*/ 	.byte	0x04, 0x1c
        /*00ba*/ 	.short	(.L_109 - .L_108)


	//   ....[0]....
.L_108:
        /*00bc*/ 	.word	0x00000070


	//   ....[1]....
        /*00c0*/ 	.word	0x00000100


	//   ....[2]....
        /*00c4*/ 	.word	0x00000eb0


	//----- nvinfo : EIATTR_CBANK_PARAM_SIZE
	.align		4
.L_109:
        /*00c8*/ 	.byte	0x03, 0x19
        /*00ca*/ 	.short	0x0050


	//----- nvinfo : EIATTR_PARAM_CBANK
	.align		4
        /*00cc*/ 	.byte	0x04, 0x0a
        /*00ce*/ 	.short	(.L_111 - .L_110)
	.align		4
.L_110:
        /*00d0*/ 	.word	index@(.nv.constant0._Z23findIntersectionWallItrjPjPdjS_S0_S0_S0_S0_S0_)
        /*00d4*/ 	.short	0x0380
        /*00d6*/ 	.short	0x0050


	//----- nvinfo : EIATTR_SW_WAR
	.align		4
.L_111:
        /*00d8*/ 	.byte	0x04, 0x36
        /*00da*/ 	.short	(.L_113 - .L_112)
.L_112:
        /*00dc*/ 	.word	0x00000008
.L_113:


//--------------------- .nv.info._Z25findVectorIntersectionItrPdS_S_S_S_S_S_S_S_PjS0_jj --------------------------
	.section	.nv.info._Z25findVectorIntersectionItrPdS_S_S_S_S_S_S_S_PjS0_jj,"",@"SHT_CUDA_INFO"
	.sectionflags	@""
	.align	4


	//----- nvinfo : EIATTR_CUDA_API_VERSION
	.align		4
        /*0000*/ 	.byte	0x04, 0x37
        /*0002*/ 	.short	(.L_115 - .L_114)
.L_114:
        /*0004*/ 	.word	0x00000082


	//----- nvinfo : EIATTR_KPARAM_INFO
	.align		4
.L_115:
        /*0008*/ 	.byte	0x04, 0x17
        /*000a*/ 	.short	(.L_117 - .L_116)
.L_116:
        /*000c*/ 	.word	0x00000000
        /*0010*/ 	.short	0x000c
        /*0012*/ 	.short	0x005c
        /*0014*/ 	.byte	0x00, 0xf0, 0x11, 0x00


	//----- nvinfo : EIATTR_KPARAM_INFO
	.align		4
.L_117:
        /*0018*/ 	.byte	0x04, 0x17
        /*001a*/ 	.short	(.L_119 - .L_118)
.L_118:
        /*001c*/ 	.word	0x00000000
        /*0020*/ 	.short	0x000b
        /*0022*/ 	.short	0x0058
        /*0024*/ 	.byte	0x00, 0xf0, 0x11, 0x00


	//----- nvinfo : EIATTR_KPARAM_INFO
	.align		4
.L_119:
        /*0028*/ 	.byte	0x04, 0x17
        /*002a*/ 	.short	(.L_121 - .L_120)
.L_120:
        /*002c*/ 	.word	0x00000000
        /*0030*/ 	.short	0x000a
        /*0032*/ 	.short	0x0050
        /*0034*/ 	.byte	0x00, 0xf5, 0x21, 0x00


	//----- nvinfo : EIATTR_KPARAM_INFO
	.align		4
.L_121:
        /*0038*/ 	.byte	0x04, 0x17
        /*003a*/ 	.short	(.L_123 - .L_122)
.L_122:
        /*003c*/ 	.word	0x00000000
        /*0040*/ 	.short	0x0009
        /*0042*/ 	.short	0x0048
        /*0044*/ 	.byte	0x00, 0xf5, 0x21, 0x00


	//----- nvinfo : EIATTR_KPARAM_INFO
	.align		4
.L_123:
        /*0048*/ 	.byte	0x04, 0x17
        /*004a*/ 	.short	(.L_125 - .L_124)
.L_124:
        /*004c*/ 	.word	0x00000000
        /*0050*/ 	.short	0x0008
        /*0052*/ 	.short	0x0040
        /*0054*/ 	.byte	0x00, 0xf5, 0x21, 0x00


	//----- nvinfo : EIATTR_KPARAM_INFO
	.align		4
.L_125:
        /*0058*/ 	.byte	0x04, 0x17
        /*005a*/ 	.short	(.L_127 - .L_126)
.L_126:
        /*005c*/ 	.word	0x00000000
        /*0060*/ 	.short	0x0007
        /*0062*/ 	.short	0x0038
        /*0064*/ 	.byte	0x00, 0xf5, 0x21, 0x00


	//----- nvinfo : EIATTR_KPARAM_INFO
	.align		4
.L_127:
        /*0068*/ 	.byte	0x04, 0x17
        /*006a*/ 	.short	(.L_129 - .L_128)
.L_128:
        /*006c*/ 	.word	0x00000000
        /*0070*/ 	.short	0x0006
        /*0072*/ 	.short	0x0030
        /*0074*/ 	.byte	0x00, 0xf5, 0x21, 0x00


	//----- nvinfo : EIATTR_KPARAM_INFO
	.align		4
.L_129:
        /*0078*/ 	.byte	0x04, 0x17
        /*007a*/ 	.short	(.L_131 - .L_130)
.L_130:
        /*007c*/ 	.word	0x00000000
        /*0080*/ 	.short	0x0005
        /*0082*/ 	.short	0x0028
        /*0084*/ 	.byte	0x00, 0xf5, 0x21, 0x00


	//----- nvinfo : EIATTR_KPARAM_INFO
	.align		4
.L_131:
        /*0088*/ 	.byte	0x04, 0x17
        /*008a*/ 	.short	(.L_133 - .L_132)
.L_132:
        /*008c*/ 	.word	0x00000000
        /*0090*/ 	.short	0x0004
        /*0092*/ 	.short	0x0020
        /*0094*/ 	.byte	0x00, 0xf5, 0x21, 0x00


	//----- nvinfo : EIATTR_KPARAM_INFO
	.align		4
.L_133:
        /*0098*/ 	.byte	0x04, 0x17
        /*009a*/ 	.short	(.L_135 - .L_134)
.L_134:
        /*009c*/ 	.word	0x00000000
        /*00a0*/ 	.short	0x0003
        /*00a2*/ 	.short	0x0018
        /*00a4*/ 	.byte	0x00, 0xf5, 0x21, 0x00


	//----- nvinfo : EIATTR_KPARAM_INFO
	.align		4
.L_135:
        /*00a8*/ 	.byte	0x04, 0x17
        /*00aa*/ 	.short	(.L_137 - .L_136)
.L_136:
        /*00ac*/ 	.word	0x00000000
        /*00b0*/ 	.short	0x0002
        /*00b2*/ 	.short	0x0010
        /*00b4*/ 	.byte	0x00, 0xf5, 0x21, 0x00


	//----- nvinfo : EIATTR_KPARAM_INFO
	.align		4
.L_137:
        /*00b8*/ 	.byte	0x04, 0x17
        /*00ba*/ 	.short	(.L_139 - .L_138)
.L_138:
        /*00bc*/ 	.word	0x00000000
        /*00c0*/ 	.short	0x0001
        /*00c2*/ 	.short	0x0008
        /*00c4*/ 	.byte	0x00, 0xf5, 0x21, 0x00


	//----- nvinfo : EIATTR_KPARAM_INFO
	.align		4
.L_139:
        /*00c8*/ 	.byte	0x04, 0x17
        /*00ca*/ 	.short	(.L_141 - .L_140)
.L_140:
        /*00cc*/ 	.word	0x00000000
        /*00d0*/ 	.short	0x0000
        /*00d2*/ 	.short	0x0000
        /*00d4*/ 	.byte	0x00, 0xf5, 0x21, 0x00


	//----- nvinfo : EIATTR_SPARSE_MMA_MASK
	.align		4
.L_141:
        /*00d8*/ 	.byte	0x03, 0x50
        /*00da*/ 	.short	0x0000


	//----- nvinfo : EIATTR_MAXREG_COUNT
	.align		4
        /*00dc*/ 	.byte	0x03, 0x1b
        /*00de*/ 	.short	0x00ff


	//----- nvinfo : EIATTR_MERCURY_ISA_VERSION
	.align		4
        /*00e0*/ 	.byte	0x03, 0x5f
        /*00e2*/ 	.short	0x0101


	//----- nvinfo : EIATTR_VRC_CTA_INIT_COUNT
	.align		4
        /*00e4*/ 	.byte	0x02, 0x4a
	.zero		1
	.zero		1


	//----- nvinfo : EIATTR_EXIT_INSTR_OFFSETS
	.align		4
        /*00e8*/ 	.byte	0x04, 0x1c
        /*00ea*/ 	.short	(.L_143 - .L_142)


	//   ....[0]....
.L_142:
        /*00ec*/ 	.word	0x000000a0


	//   ....[1]....
        /*00f0*/ 	.word	0x00000100


	//   ....[2]....
        /*00f4*/ 	.word	0x00000200


	//   ....[3]....
        /*00f8*/ 	.word	0x00000680


	//   ....[4]....
        /*00fc*/ 	.word	0x00000740


	//----- nvinfo : EIATTR_CRS_STACK_SIZE
	.align		4
.L_143:
        /*0100*/ 	.byte	0x04, 0x1e
        /*0102*/ 	.short	(.L_145 - .L_144)
.L_144:
        /*0104*/ 	.word	0x00000000


	//----- nvinfo : EIATTR_CBANK_PARAM_SIZE
	.align		4
.L_145:
        /*0108*/ 	.byte	0x03, 0x19
        /*010a*/ 	.short	0x0060


	//----- nvinfo : EIATTR_PARAM_CBANK
	.align		4
        /*010c*/ 	.byte	0x04, 0x0a
        /*010e*/ 	.short	(.L_147 - .L_146)
	.align		4
.L_146:
        /*0110*/ 	.word	index@(.nv.constant0._Z25findVectorIntersectionItrPdS_S_S_S_S_S_S_S_PjS0_jj)
        /*0114*/ 	.short	0x0380
        /*0116*/ 	.short	0x0060


	//----- nvinfo : EIATTR_SW_WAR
	.align		4
.L_147:
        /*0118*/ 	.byte	0x04, 0x36
        /*011a*/ 	.short	(.L_149 - .L_148)
.L_148:
        /*011c*/ 	.word	0x00000008
.L_149:


//--------------------- .nv.info._Z21differentialVectorItrmPdS_S_S_S_PjdS_ --------------------------
	.section	.nv.info._Z21differentialVectorItrmPdS_S_S_S_PjdS_,"",@"SHT_CUDA_INFO"
	.sectionflags	@""
	.align	4


	//----- nvinfo : EIATTR_CUDA_API_VERSION
	.align		4
        /*0000*/ 	.byte	0x04, 0x37
        /*0002*/ 	.short	(.L_151 - .L_150)
.L_150:
        /*0004*/ 	.word	0x00000082


	//----- nvinfo : EIATTR_KPARAM_INFO
	.align		4
.L_151:
        /*0008*/ 	.byte	0x04, 0x17
        /*000a*/ 	.short	(.L_153 - .L_152)
.L_152:
        /*000c*/ 	.word	0x00000000
        /*0010*/ 	.short	0x0008
        /*0012*/ 	.short	0x0040
        /*0014*/ 	.byte	0x00, 0xf5, 0x21, 0x00


	//----- nvinfo : EIATTR_KPARAM_INFO
	.align		4
.L_153:
        /*0018*/ 	.byte	0x04, 0x17
        /*001a*/ 	.short	(.L_155 - .L_154)
.L_154:
        /*001c*/ 	.word	0x00000000
        /*0020*/ 	.short	0x0007
        /*0022*/ 	.short	0x0038
        /*0024*/ 	.byte	0x00, 0xf0, 0x21, 0x00


	//----- nvinfo : EIATTR_KPARAM_INFO
	.align		4
.L_155:
        /*0028*/ 	.byte	0x04, 0x17
        /*002a*/ 	.short	(.L_157 - .L_156)
.L_156:
        /*002c*/ 	.word	0x00000000
        /*0030*/ 	.short	0x0006
        /*0032*/ 	.short	0x0030
        /*0034*/ 	.byte	0x00, 0xf5, 0x21, 0x00


	//----- nvinfo : EIATTR_KPARAM_INFO
	.align		4
.L_157:
        /*0038*/ 	.byte	0x04, 0x17
        /*003a*/ 	.short	(.L_159 - .L_158)
.L_158:
        /*003c*/ 	.word	0x00000000
        /*0040*/ 	.short	0x0005
        /*0042*/ 	.short	0x0028
        /*0044*/ 	.byte	0x00, 0xf5, 0x21, 0x00


	//----- nvinfo : EIATTR_KPARAM_INFO
	.align		4
.L_159:
        /*0048*/ 	.byte	0x04, 0x17
        /*004a*/ 	.short	(.L_161 - .L_160)
.L_160:
        /*004c*/ 	.word	0x00000000
        /*0050*/ 	.short	0x0004
        /*0052*/ 	.short	0x0020
        /*0054*/ 	.byte	0x00, 0xf5, 0x21, 0x00


	//----- nvinfo : EIATTR_KPARAM_INFO
	.align		4
.L_161:
        /*0058*/ 	.byte	0x04, 0x17
        /*005a*/ 	.short	(.L_163 - .L_162)
.L_162:
        /*005c*/ 	.word	0x00000000
        /*0060*/ 	.short	0x0003
        /*0062*/ 	.short	0x0018
        /*0064*/ 	.byte	0x00, 0xf5, 0x21, 0x00


	//----- nvinfo : EIATTR_KPARAM_INFO
	.align		4
.L_163:
        /*0068*/ 	.byte	0x04, 0x17
        /*006a*/ 	.short	(.L_165 - .L_164)
.L_164:
        /*006c*/ 	.word	0x00000000
        /*0070*/ 	.short	0x0002
        /*0072*/ 	.short	0x0010
        /*0074*/ 	.byte	0x00, 0xf5, 0x21, 0x00


	//----- nvinfo : EIATTR_KPARAM_INFO
	.align		4
.L_165:
        /*0078*/ 	.byte	0x04, 0x17
        /*007a*/ 	.short	(.L_167 - .L_166)
.L_166:
        /*007c*/ 	.word	0x00000000
        /*0080*/ 	.short	0x0001
        /*0082*/ 	.short	0x0008
        /*0084*/ 	.byte	0x00, 0xf5, 0x21, 0x00


	//----- nvinfo : EIATTR_KPARAM_INFO
	.align		4
.L_167:
        /*0088*/ 	.byte	0x04, 0x17
        /*008a*/ 	.short	(.L_169 - .L_168)
.L_168:
        /*008c*/ 	.word	0x00000000
        /*0090*/ 	.short	0x0000
        /*0092*/ 	.short	0x0000
        /*0094*/ 	.byte	0x00, 0xf0, 0x21, 0x00


	//----- nvinfo : EIATTR_SPARSE_MMA_MASK
	.align		4
.L_169:
        /*0098*/ 	.byte	0x03, 0x50
        /*009a*/ 	.short	0x0000


	//----- nvinfo : EIATTR_MAXREG_COUNT
	.align		4
        /*009c*/ 	.byte	0x03, 0x1b
        /*009e*/ 	.short	0x00ff


	//----- nvinfo : EIATTR_MERCURY_ISA_VERSION
	.align		4
        /*00a0*/ 	.byte	0x03, 0x5f
        /*00a2*/ 	.short	0x0101


	//----- nvinfo : EIATTR_VRC_CTA_INIT_COUNT
	.align		4
        /*00a4*/ 	.byte	0x02, 0x4a
	.zero		1
	.zero		1


	//----- nvinfo : EIATTR_EXIT_INSTR_OFFSETS
	.align		4
        /*00a8*/ 	.byte	0x04, 0x1c
        /*00aa*/ 	.short	(.L_171 - .L_170)


	//   ....[0]....
.L_170:
        /*00ac*/ 	.word	0x00000080


	//   ....[1]....
        /*00b0*/ 	.word	0x000002e0


	//   ....[2]....
        /*00b4*/ 	.word	0x00000390


	//----- nvinfo : EIATTR_CRS_STACK_SIZE
	.align		4
.L_171:
        /*00b8*/ 	.byte	0x04, 0x1e
        /*00ba*/ 	.short	(.L_173 - .L_172)
.L_172:
        /*00bc*/ 	.word	0x00000000


	//----- nvinfo : EIATTR_CBANK_PARAM_SIZE
	.align		4
.L_173:
        /*00c0*/ 	.byte	0x03, 0x19
        /*00c2*/ 	.short	0x0048


	//----- nvinfo : EIATTR_PARAM_CBANK
	.align		4
        /*00c4*/ 	.byte	0x04, 0x0a
        /*00c6*/ 	.short	(.L_175 - .L_174)
	.align		4
.L_174:
        /*00c8*/ 	.word	index@(.nv.constant0._Z21differentialVectorItrmPdS_S_S_S_PjdS_)
        /*00cc*/ 	.short	0x0380
        /*00ce*/ 	.short	0x0048


	//----- nvinfo : EIATTR_SW_WAR
	.align		4
.L_175:
        /*00d0*/ 	.byte	0x04, 0x36
        /*00d2*/ 	.short	(.L_177 - .L_176)
.L_176:
        /*00d4*/ 	.word	0x00000008
.L_177:


//--------------------- .nv.info._Z14velocityUpdatejPjS_PdS0_S0_S0_S0_S0_S0_S0_S0_S0_S_d --------------------------
	.section	.nv.info._Z14velocityUpdatejPjS_PdS0_S0_S0_S0_S0_S0_S0_S0_S0_S_d,"",@"SHT_CUDA_INFO"
	.sectionflags	@""
	.align	4


	//----- nvinfo : EIATTR_CUDA_API_VERSION
	.align		4
        /*0000*/ 	.byte	0x04, 0x37
        /*0002*/ 	.short	(.L_179 - .L_178)
.L_178:
        /*0004*/ 	.word	0x00000082


	//----- nvinfo : EIATTR_KPARAM_INFO
	.align		4
.L_179:
        /*0008*/ 	.byte	0x04, 0x17
        /*000a*/ 	.short	(.L_181 - .L_180)
.L_180:
        /*000c*/ 	.word	0x00000000
        /*0010*/ 	.short	0x000e
        /*0012*/ 	.short	0x0070
        /*0014*/ 	.byte	0x00, 0xf0, 0x21, 0x00


	//----- nvinfo : EIATTR_KPARAM_INFO
	.align		4
.L_181:
        /*0018*/ 	.byte	0x04, 0x17
        /*001a*/ 	.short	(.L_183 - .L_182)
.L_182:
        /*001c*/ 	.word	0x00000000
        /*0020*/ 	.short	0x000d
        /*0022*/ 	.short	0x0068
        /*0024*/ 	.byte	0x00, 0xf5, 0x21, 0x00


	//----- nvinfo : EIATTR_KPARAM_INFO
	.align		4
.L_183:
        /*0028*/ 	.byte	0x04, 0x17
        /*002a*/ 	.short	(.L_185 - .L_184)
.L_184:
        /*002c*/ 	.word	0x00000000
        /*0030*/ 	.short	0x000c
        /*0032*/ 	.short	0x0060
        /*0034*/ 	.byte	0x00, 0xf5, 0x21, 0x00


	//----- nvinfo : EIATTR_KPARAM_INFO
	.align		4
.L_185:
        /*0038*/ 	.byte	0x04, 0x17
        /*003a*/ 	.short	(.L_187 - .L_186)
.L_186:
        /*003c*/ 	.word	0x00000000
        /*0040*/ 	.short	0x000b
        /*0042*/ 	.short	0x0058
        /*0044*/ 	.byte	0x00, 0xf5, 0x21, 0x00


	//----- nvinfo : EIATTR_KPARAM_INFO
	.align		4
.L_187:
        /*0048*/ 	.byte	0x04, 0x17
        /*004a*/ 	.short	(.L_189 - .L_188)
.L_188:
        /*004c*/ 	.word	0x00000000
        /*0050*/ 	.short	0x000a
        /*0052*/ 	.short	0x0050
        /*0054*/ 	.byte	0x00, 0xf5, 0x21, 0x00


	//----- nvinfo : EIATTR_KPARAM_INFO
	.align		4
.L_189:
        /*0058*/ 	.byte	0x04, 0x17
        /*005a*/ 	.short	(.L_191 - .L_190)
.L_190:
        /*005c*/ 	.word	0x00000000
        /*0060*/ 	.short	0x0009
        /*0062*/ 	.short	0x0048
        /*0064*/ 	.byte	0x00, 0xf5, 0x21, 0x00


	//----- nvinfo : EIATTR_KPARAM_INFO
	.align		4
.L_191:
        /*0068*/ 	.byte	0x04, 0x17
        /*006a*/ 	.short	(.L_193 - .L_192)
.L_192:
        /*006c*/ 	.word	0x00000000
        /*0070*/ 	.short	0x0008
        /*0072*/ 	.short	0x0040
        /*0074*/ 	.byte	0x00, 0xf5, 0x21, 0x00


	//----- nvinfo : EIATTR_KPARAM_INFO
	.align		4
.L_193:
        /*0078*/ 	.byte	0x04, 0x17
        /*007a*/ 	.short	(.L_195 - .L_194)
.L_194:
        /*007c*/ 	.word	0x00000000
        /*0080*/ 	.short	0x0007
        /*0082*/ 	.short	0x0038
        /*0084*/ 	.byte	0x00, 0xf5, 0x21, 0x00


	//----- nvinfo : EIATTR_KPARAM_INFO
	.align		4
.L_195:
        /*0088*/ 	.byte	0x04, 0x17
        /*008a*/ 	.short	(.L_197 - .L_196)
.L_196:
        /*008c*/ 	.word	0x00000000
        /*0090*/ 	.short	0x0006
        /*0092*/ 	.short	0x0030
        /*0094*/ 	.byte	0x00, 0xf5, 0x21, 0x00


	//----- nvinfo : EIATTR_KPARAM_INFO
	.align		4
.L_197:
        /*0098*/ 	.byte	0x04, 0x17
        /*009a*/ 	.short	(.L_199 - .L_198)
.L_198:
        /*009c*/ 	.word	0x00000000
        /*00a0*/ 	.short	0x0005
        /*00a2*/ 	.short	0x0028
        /*00a4*/ 	.byte	0x00, 0xf5, 0x21, 0x00


	//----- nvinfo : EIATTR_KPARAM_INFO
	.align		4
.L_199:
        /*00a8*/ 	.byte	0x04, 0x17
        /*00aa*/ 	.short	(.L_201 - .L_200)
.L_200:
        /*00ac*/ 	.word	0x00000000
        /*00b0*/ 	.short	0x0004
        /*00b2*/ 	.short	0x0020
        /*00b4*/ 	.byte	0x00, 0xf5, 0x21, 0x00


	//----- nvinfo : EIATTR_KPARAM_INFO
	.align		4
.L_201:
        /*00b8*/ 	.byte	0x04, 0x17
        /*00ba*/ 	.short	(.L_203 - .L_202)
.L_202:
        /*00bc*/ 	.word	0x00000000
        /*00c0*/ 	.short	0x0003
        /*00c2*/ 	.short	0x0018
        /*00c4*/ 	.byte	0x00, 0xf5, 0x21, 0x00


	//----- nvinfo : EIATTR_KPARAM_INFO
	.align		4
.L_203:
        /*00c8*/ 	.byte	0x04, 0x17
        /*00ca*/ 	.short	(.L_205 - .L_204)
.L_204:
        /*00cc*/ 	.word	0x00000000
        /*00d0*/ 	.short	0x0002
        /*00d2*/ 	.short	0x0010
        /*00d4*/ 	.byte	0x00, 0xf5, 0x21, 0x00


	//----- nvinfo : EIATTR_KPARAM_INFO
	.align		4
.L_205:
        /*00d8*/ 	.byte	0x04, 0x17
        /*00da*/ 	.short	(.L_207 - .L_206)
.L_206:
        /*00dc*/ 	.word	0x00000000
        /*00e0*/ 	.short	0x0001
        /*00e2*/ 	.short	0x0008
        /*00e4*/ 	.byte	0x00, 0xf5, 0x21, 0x00


	//----- nvinfo : EIATTR_KPARAM_INFO
	.align		4
.L_207:
        /*00e8*/ 	.byte	0x04, 0x17
        /*00ea*/ 	.short	(.L_209 - .L_208)
.L_208:
        /*00ec*/ 	.word	0x00000000
        /*00f0*/ 	.short	0x0000
        /*00f2*/ 	.short	0x0000
        /*00f4*/ 	.byte	0x00, 0xf0, 0x11, 0x00


	//----- nvinfo : EIATTR_SPARSE_MMA_MASK
	.align		4
.L_209:
        /*00f8*/ 	.byte	0x03, 0x50
        /*00fa*/ 	.short	0x0000


	//----- nvinfo : EIATTR_MAXREG_COUNT
	.align		4
        /*00fc*/ 	.byte	0x03, 0x1b
        /*00fe*/ 	.short	0x00ff


	//----- nvinfo : EIATTR_MERCURY_ISA_VERSION
	.align		4
        /*0100*/ 	.byte	0x03, 0x5f
        /*0102*/ 	.short	0x0101


	//----- nvinfo : EIATTR_INT_WARP_WIDE_INSTR_OFFSETS
	.align		4
        /*0104*/ 	.byte	0x04, 0x31
        /*0106*/ 	.short	(.L_211 - .L_210)


	//   ....[0]....
.L_210:
        /*0108*/ 	.word	0x000000f0


	//   ....[1]....
        /*010c*/ 	.word	0x000001f0


	//----- nvinfo : EIATTR_VRC_CTA_INIT_COUNT
	.align		4
.L_211:
        /*0110*/ 	.byte	0x02, 0x4a
	.zero		1
	.zero		1


	//----- nvinfo : EIATTR_EXIT_INSTR_OFFSETS
	.align		4
        /*0114*/ 	.byte	0x04, 0x1c
        /*0116*/ 	.short	(.L_213 - .L_212)


	//   ....[0]....
.L_212:
        /*0118*/ 	.word	0x00000070


	//   ....[1]....
        /*011c*/ 	.word	0x000000d0


	//   ....[2]....
        /*0120*/ 	.word	0x00000780


	//----- nvinfo : EIATTR_CRS_STACK_SIZE
	.align		4
.L_213:
        /*0124*/ 	.byte	0x04, 0x1e
        /*0126*/ 	.short	(.L_215 - .L_214)
.L_214:
        /*0128*/ 	.word	0x00000000


	//----- nvinfo : EIATTR_CBANK_PARAM_SIZE
	.align		4
.L_215:
        /*012c*/ 	.byte	0x03, 0x19
        /*012e*/ 	.short	0x0078


	//----- nvinfo : EIATTR_PARAM_CBANK
	.align		4
        /*0130*/ 	.byte	0x04, 0x0a
        /*0132*/ 	.short	(.L_217 - .L_216)
	.align		4
.L_216:
        /*0134*/ 	.word	index@(.nv.constant0._Z14velocityUpdatejPjS_PdS0_S0_S0_S0_S0_S0_S0_S0_S0_S_d)
        /*0138*/ 	.short	0x0380
        /*013a*/ 	.short	0x0078


	//----- nvinfo : EIATTR_SW_WAR
	.align		4
.L_217:
        /*013c*/ 	.byte	0x04, 0x36
        /*013e*/ 	.short	(.L_219 - .L_218)
.L_218:
        /*0140*/ 	.word	0x00000008
.L_219:


//--------------------- .nv.info._Z12vectorUpdatejPjPdS0_S0_S0_S0_ --------------------------
	.section	.nv.info._Z12vectorUpdatejPjPdS0_S0_S0_S0_,"",@"SHT_CUDA_INFO"
	.sectionflags	@""
	.align	4


	//----- nvinfo : EIATTR_CUDA_API_VERSION
	.align		4
        /*0000*/ 	.byte	0x04, 0x37
        /*0002*/ 	.short	(.L_221 - .L_220)
.L_220:
        /*0004*/ 	.word	0x00000082


	//----- nvinfo : EIATTR_KPARAM_INFO
	.align		4
.L_221:
        /*0008*/ 	.byte	0x04, 0x17
        /*000a*/ 	.short	(.L_223 - .L_222)
.L_222:
        /*000c*/ 	.word	0x00000000
        /*0010*/ 	.short	0x0006
        /*0012*/ 	.short	0x0030
        /*0014*/ 	.byte	0x00, 0xf5, 0x21, 0x00


	//----- nvinfo : EIATTR_KPARAM_INFO
	.align		4
.L_223:
        /*0018*/ 	.byte	0x04, 0x17
        /*001a*/ 	.short	(.L_225 - .L_224)
.L_224:
        /*001c*/ 	.word	0x00000000
        /*0020*/ 	.short	0x0005
        /*0022*/ 	.short	0x0028
        /*0024*/ 	.byte	0x00, 0xf5, 0x21, 0x00


	//----- nvinfo : EIATTR_KPARAM_INFO
	.align		4
.L_225:
        /*0028*/ 	.byte	0x04, 0x17
        /*002a*/ 	.short	(.L_227 - .L_226)
.L_226:
        /*002c*/ 	.word	0x00000000
        /*0030*/ 	.short	0x0004
        /*0032*/ 	.short	0x0020
        /*0034*/ 	.byte	0x00, 0xf5, 0x21, 0x00


	//----- nvinfo : EIATTR_KPARAM_INFO
	.align		4
.L_227:
        /*0038*/ 	.byte	0x04, 0x17
        /*003a*/ 	.short	(.L_229 - .L_228)
.L_228:
        /*003c*/ 	.word	0x00000000
        /*0040*/ 	.short	0x0003
        /*0042*/ 	.short	0x0018
        /*0044*/ 	.byte	0x00, 0xf5, 0x21, 0x00


	//----- nvinfo : EIATTR_KPARAM_INFO
	.align		4
.L_229:
        /*0048*/ 	.byte	0x04, 0x17
        /*004a*/ 	.short	(.L_231 - .L_230)
.L_230:
        /*004c*/ 	.word	0x00000000
        /*0050*/ 	.short	0x0002
        /*0052*/ 	.short	0x0010
        /*0054*/ 	.byte	0x00, 0xf5, 0x21, 0x00


	//----- nvinfo : EIATTR_KPARAM_INFO
	.align		4
.L_231:
        /*0058*/ 	.byte	0x04, 0x17
        /*005a*/ 	.short	(.L_233 - .L_232)
.L_232:
        /*005c*/ 	.word	0x00000000
        /*0060*/ 	.short	0x0001
        /*0062*/ 	.short	0x0008
        /*0064*/ 	.byte	0x00, 0xf5, 0x21, 0x00


	//----- nvinfo : EIATTR_KPARAM_INFO
	.align		4
.L_233:
        /*0068*/ 	.byte	0x04, 0x17
        /*006a*/ 	.short	(.L_235 - .L_234)
.L_234:
        /*006c*/ 	.word	0x00000000
        /*0070*/ 	.short	0x0000
        /*0072*/ 	.short	0x0000
        /*0074*/ 	.byte	0x00, 0xf0, 0x11, 0x00


	//----- nvinfo : EIATTR_SPARSE_MMA_MASK
	.align		4
.L_235:
        /*0078*/ 	.byte	0x03, 0x50
        /*007a*/ 	.short	0x0000


	//----- nvinfo : EIATTR_MAXREG_COUNT
	.align		4
        /*007c*/ 	.byte	0x03, 0x1b
        /*007e*/ 	.short	0x00ff


	//----- nvinfo : EIATTR_MERCURY_ISA_VERSION
	.align		4
        /*0080*/ 	.byte	0x03, 0x5f
        /*0082*/ 	.short	0x0101


	//----- nvinfo : EIATTR_VRC_CTA_INIT_COUNT
	.align		4
        /*0084*/ 	.byte	0x02, 0x4a
	.zero		1
	.zero		1


	//----- nvinfo : EIATTR_EXIT_INSTR_OFFSETS
	.align		4
        /*0088*/ 	.byte	0x04, 0x1c
        /*008a*/ 	.short	(.L_237 - .L_236)


	//   ....[0]....
.L_236:
        /*008c*/ 	.word	0x00000070


	//   ....[1]....
        /*0090*/ 	.word	0x00000220


	//   ....[2]....
        /*0094*/ 	.word	0x00000330


	//----- nvinfo : EIATTR_CRS_STACK_SIZE
	.align		4
.L_237:
        /*0098*/ 	.byte	0x04, 0x1e
        /*009a*/ 	.short	(.L_239 - .L_238)
.L_238:
        /*009c*/ 	.word	0x00000000


	//----- nvinfo : EIATTR_CBANK_PARAM_SIZE
	.align		4
.L_239:
        /*00a0*/ 	.byte	0x03, 0x19
        /*00a2*/ 	.short	0x0038


	//----- nvinfo : EIATTR_PARAM_CBANK
	.align		4
        /*00a4*/ 	.byte	0x04, 0x0a
        /*00a6*/ 	.short	(.L_241 - .L_240)
	.align		4
.L_240:
        /*00a8*/ 	.word	index@(.nv.constant0._Z12vectorUpdatejPjPdS0_S0_S0_S0_)
        /*00ac*/ 	.short	0x0380
        /*00ae*/ 	.short	0x0038


	//----- nvinfo : EIATTR_SW_WAR
	.align		4
.L_241:
        /*00b0*/ 	.byte	0x04, 0x36
        /*00b2*/ 	.short	(.L_243 - .L_242)
.L_242:
        /*00b4*/ 	.word	0x00000008
.L_243:


//--------------------- .nv.info._Z19devCollisionCounterjPjS_ --------------------------
	.section	.nv.info._Z19devCollisionCounterjPjS_,"",@"SHT_CUDA_INFO"
	.sectionflags	@""
	.align	4


	//----- nvinfo : EIATTR_CUDA_API_VERSION
	.align		4
        /*0000*/ 	.byte	0x04, 0x37
        /*0002*/ 	.short	(.L_245 - .L_244)
.L_244:
        /*0004*/ 	.word	0x00000082


	//----- nvinfo : EIATTR_KPARAM_INFO
	.align		4
.L_245:
        /*0008*/ 	.byte	0x04, 0x17
        /*000a*/ 	.short	(.L_247 - .L_246)
.L_246:
        /*000c*/ 	.word	0x00000000
        /*0010*/ 	.short	0x0002
        /*0012*/ 	.short	0x0010
        /*0014*/ 	.byte	0x00, 0xf5, 0x21, 0x00


	//----- nvinfo : EIATTR_KPARAM_INFO
	.align		4
.L_247:
        /*0018*/ 	.byte	0x04, 0x17
        /*001a*/ 	.short	(.L_249 - .L_248)
.L_248:
        /*001c*/ 	.word	0x00000000
        /*0020*/ 	.short	0x0001
        /*0022*/ 	.short	0x0008
        /*0024*/ 	.byte	0x00, 0xf5, 0x21, 0x00


	//----- nvinfo : EIATTR_KPARAM_INFO
	.align		4
.L_249:
        /*0028*/ 	.byte	0x04, 0x17
        /*002a*/ 	.short	(.L_251 - .L_250)
.L_250:
        /*002c*/ 	.word	0x00000000
        /*0030*/ 	.short	0x0000
        /*0032*/ 	.short	0x0000
        /*0034*/ 	.byte	0x00, 0xf0, 0x11, 0x00


	//----- nvinfo : EIATTR_SPARSE_MMA_MASK
	.align		4
.L_251:
        /*0038*/ 	.byte	0x03, 0x50
        /*003a*/ 	.short	0x0000


	//----- nvinfo : EIATTR_MAXREG_COUNT
	.align		4
        /*003c*/ 	.byte	0x03, 0x1b
        /*003e*/ 	.short	0x00ff


	//----- nvinfo : EIATTR_MERCURY_ISA_VERSION
	.align		4
        /*0040*/ 	.byte	0x03, 0x5f
        /*0042*/ 	.short	0x0101


	//----- nvinfo : EIATTR_INT_WARP_WIDE_INSTR_OFFSETS
	.align		4
        /*0044*/ 	.byte	0x04, 0x31
        /*0046*/ 	.short	(.L_253 - .L_252)


	//   ....[0]....
.L_252:
        /*0048*/ 	.word	0x00000100


	//----- nvinfo : EIATTR_VRC_CTA_INIT_COUNT
	.align		4
.L_253:
        /*004c*/ 	.byte	0x02, 0x4a
	.zero		1
	.zero		1


	//----- nvinfo : EIATTR_EXIT_INSTR_OFFSETS
	.align		4
        /*0050*/ 	.byte	0x04, 0x1c
        /*0052*/ 	.short	(.L_255 - .L_254)


	//   ....[0]....
.L_254:
        /*0054*/ 	.word	0x00000070


	//   ....[1]....
        /*0058*/ 	.word	0x000000d0


	//   ....[2]....
        /*005c*/ 	.word	0x00000150


	//----- nvinfo : EIATTR_CBANK_PARAM_SIZE
	.align		4
.L_255:
        /*0060*/ 	.byte	0x03, 0x19
        /*0062*/ 	.short	0x0018


	//----- nvinfo : EIATTR_PARAM_CBANK
	.align		4
        /*0064*/ 	.byte	0x04, 0x0a
        /*0066*/ 	.short	(.L_257 - .L_256)
	.align		4
.L_256:
        /*0068*/ 	.word	index@(.nv.constant0._Z19devCollisionCounterjPjS_)
        /*006c*/ 	.short	0x0380
        /*006e*/ 	.short	0x0018


	//----- nvinfo : EIATTR_SW_WAR
	.align		4
.L_257:
        /*0070*/ 	.byte	0x04, 0x36
        /*0072*/ 	.short	(.L_259 - .L_258)
.L_258:
        /*0074*/ 	.word	0x00000008
.L_259:


//--------------------- .nv.info._Z20findIntersectionWalljPjPdjS_S0_S0_S0_S0_S0_ --------------------------
	.section	.nv.info._Z20findIntersectionWalljPjPdjS_S0_S0_S0_S0_S0_,"",@"SHT_CUDA_INFO"
	.sectionflags	@""
	.align	4


	//----- nvinfo : EIATTR_CUDA_API_VERSION
	.align		4
        /*0000*/ 	.byte	0x04, 0x37
        /*0002*/ 	.short	(.L_261 - .L_260)
.L_260:
        /*0004*/ 	.word	0x00000082


	//----- nvinfo : EIATTR_KPARAM_INFO
	.align		4
.L_261:
        /*0008*/ 	.byte	0x04, 0x17
        /*000a*/ 	.short	(.L_263 - .L_262)
.L_262:
        /*000c*/ 	.word	0x00000000
        /*0010*/ 	.short	0x0009
        /*0012*/ 	.short	0x0048
        /*0014*/ 	.byte	0x00, 0xf5, 0x21, 0x00


	//----- nvinfo : EIATTR_KPARAM_INFO
	.align		4
.L_263:
        /*0018*/ 	.byte	0x04, 0x17
        /*001a*/ 	.short	(.L_265 - .L_264)
.L_264:
        /*001c*/ 	.word	0x00000000
        /*0020*/ 	.short	0x0008
        /*0022*/ 	.short	0x0040
        /*0024*/ 	.byte	0x00, 0xf5, 0x21, 0x00


	//----- nvinfo : EIATTR_KPARAM_INFO
	.align		4
.L_265:
        /*0028*/ 	.byte	0x04, 0x17
        /*002a*/ 	.short	(.L_267 - .L_266)
.L_266:
        /*002c*/ 	.word	0x00000000
        /*0030*/ 	.short	0x0007
        /*0032*/ 	.short	0x0038
        /*0034*/ 	.byte	0x00, 0xf5, 0x21, 0x00


	//----- nvinfo : EIATTR_KPARAM_INFO
	.align		4
.L_267:
        /*0038*/ 	.byte	0x04, 0x17
        /*003a*/ 	.short	(.L_269 - .L_268)
.L_268:
        /*003c*/ 	.word	0x00000000
        /*0040*/ 	.short	0x0006
        /*0042*/ 	.short	0x0030
        /*0044*/ 	.byte	0x00, 0xf5, 0x21, 0x00


	//----- nvinfo : EIATTR_KPARAM_INFO
	.align		4
.L_269:
        /*0048*/ 	.byte	0x04, 0x17
        /*004a*/ 	.short	(.L_271 - .L_270)
.L_270:
        /*004c*/ 	.word	0x00000000
        /*0050*/ 	.short	0x0005
        /*0052*/ 	.short	0x0028
        /*0054*/ 	.byte	0x00, 0xf5, 0x21, 0x00


	//----- nvinfo : EIATTR_KPARAM_INFO
	.align		4
.L_271:
        /*0058*/ 	.byte	0x04, 0x17
        /*005a*/ 	.short	(.L_273 - .L_272)
.L_272:
        /*005c*/ 	.word	0x00000000
        /*0060*/ 	.short	0x0004
        /*0062*/ 	.short	0x0020
        /*0064*/ 	.byte	0x00, 0xf5, 0x21, 0x00


	//----- nvinfo : EIATTR_KPARAM_INFO
	.align		4
.L_273:
        /*0068*/ 	.byte	0x04, 0x17
        /*006a*/ 	.short	(.L_275 - .L_274)
.L_274:
        /*006c*/ 	.word	0x00000000
        /*0070*/ 	.short	0x0003
        /*0072*/ 	.short	0x0018
        /*0074*/ 	.byte	0x00, 0xf0, 0x11, 0x00


	//----- nvinfo : EIATTR_KPARAM_INFO
	.align		4
.L_275:
        /*0078*/ 	.byte	0x04, 0x17
        /*007a*/ 	.short	(.L_277 - .L_276)
.L_276:
        /*007c*/ 	.word	0x00000000
        /*0080*/ 	.short	0x0002
        /*0082*/ 	.short	0x0010
        /*0084*/ 	.byte	0x00, 0xf5, 0x21, 0x00


	//----- nvinfo : EIATTR_KPARAM_INFO
	.align		4
.L_277:
        /*0088*/ 	.byte	0x04, 0x17
        /*008a*/ 	.short	(.L_279 - .L_278)
.L_278:
        /*008c*/ 	.word	0x00000000
        /*0090*/ 	.short	0x0001
        /*0092*/ 	.short	0x0008
        /*0094*/ 	.byte	0x00, 0xf5, 0x21, 0x00


	//----- nvinfo : EIATTR_KPARAM_INFO
	.align		4
.L_279:
        /*0098*/ 	.byte	0x04, 0x17
        /*009a*/ 	.short	(.L_281 - .L_280)
.L_280:
        /*009c*/ 	.word	0x00000000
        /*00a0*/ 	.short	0x0000
        /*00a2*/ 	.short	0x0000
        /*00a4*/ 	.byte	0x00, 0xf0, 0x11, 0x00


	//----- nvinfo : EIATTR_SPARSE_MMA_MASK
	.align		4
.L_281:
        /*00a8*/ 	.byte	0x03, 0x50
        /*00aa*/ 	.short	0x0000


	//----- nvinfo : EIATTR_MAXREG_COUNT
	.align		4
        /*00ac*/ 	.byte	0x03, 0x1b
        /*00ae*/ 	.short	0x00ff


	//----- nvinfo : EIATTR_MERCURY_ISA_VERSION
	.align		4
        /*00b0*/ 	.byte	0x03, 0x5f
        /*00b2*/ 	.short	0x0101


	//----- nvinfo : EIATTR_VRC_CTA_INIT_COUNT
	.align		4
        /*00b4*/ 	.byte	0x02, 0x4a
	.zero		1
	.zero		1


	//----- nvinfo : EIATTR_EXIT_INSTR_OFFSETS
	.align		4
        /*00b8*/ 	.byte	0x04, 0x1c
        /*00ba*/ 	.short	(.L_283 - .L_282)


	//   ....[0]....
.L_282:
        /*00bc*/ 	.word	0x00000090


	//   ....[1]....
        /*00c0*/ 	.word	0x000000f0


	//   ....[2]....
        /*00c4*/ 	.word	0x00001390


	//----- nvinfo : EIATTR_CBANK_PARAM_SIZE
	.align		4
.L_283:
        /*00c8*/ 	.byte	0x03, 0x19
        /*00ca*/ 	.short	0x0050


	//----- nvinfo : EIATTR_PARAM_CBANK
	.align		4
        /*00cc*/ 	.byte	0x04, 0x0a
        /*00ce*/ 	.short	(.L_285 - .L_284)
	.align		4
.L_284:
        /*00d0*/ 	.word	index@(.nv.constant0._Z20findIntersectionWalljPjPdjS_S0_S0_S0_S0_S0_)
        /*00d4*/ 	.short	0x0380
        /*00d6*/ 	.short	0x0050


	//----- nvinfo : EIATTR_SW_WAR
	.align		4
.L_285:
        /*00d8*/ 	.byte	0x04, 0x36
        /*00da*/ 	.short	(.L_287 - .L_286)
.L_286:
        /*00dc*/ 	.word	0x00000008
.L_287:


//--------------------- .nv.info._Z22findVectorIntersectionPdS_S_S_S_S_S_S_S_Pjjj --------------------------
	.section	.nv.info._Z22findVectorIntersectionPdS_S_S_S_S_S_S_S_Pjjj,"",@"SHT_CUDA_INFO"
	.sectionflags	@""
	.align	4


	//----- nvinfo : EIATTR_CUDA_API_VERSION
	.align		4
        /*0000*/ 	.byte	0x04, 0x37
        /*0002*/ 	.short	(.L_289 - .L_288)
.L_288:
        /*0004*/ 	.word	0x00000082


	//----- nvinfo : EIATTR_KPARAM_INFO
	.align		4
.L_289:
        /*0008*/ 	.byte	0x04, 0x17
        /*000a*/ 	.short	(.L_291 - .L_290)
.L_290:
        /*000c*/ 	.word	0x00000000
        /*0010*/ 	.short	0x000b
        /*0012*/ 	.short	0x0054
        /*0014*/ 	.byte	0x00, 0xf0, 0x11, 0x00


	//----- nvinfo : EIATTR_KPARAM_INFO
	.align		4
.L_291:
        /*0018*/ 	.byte	0x04, 0x17
        /*001a*/ 	.short	(.L_293 - .L_292)
.L_292:
        /*001c*/ 	.word	0x00000000
        /*0020*/ 	.short	0x000a
        /*0022*/ 	.short	0x0050
        /*0024*/ 	.byte	0x00, 0xf0, 0x11, 0x00


	//----- nvinfo : EIATTR_KPARAM_INFO
	.align		4
.L_293:
        /*0028*/ 	.byte	0x04, 0x17
        /*002a*/ 	.short	(.L_295 - .L_294)
.L_294:
        /*002c*/ 	.word	0x00000000
        /*0030*/ 	.short	0x0009
        /*0032*/ 	.short	0x0048
        /*0034*/ 	.byte	0x00, 0xf5, 0x21, 0x00


	//----- nvinfo : EIATTR_KPARAM_INFO
	.align		4
.L_295:
        /*0038*/ 	.byte	0x04, 0x17
        /*003a*/ 	.short	(.L_297 - .L_296)
.L_296:
        /*003c*/ 	.word	0x00000000
        /*0040*/ 	.short	0x0008
        /*0042*/ 	.short	0x0040
        /*0044*/ 	.byte	0x00, 0xf5, 0x21, 0x00


	//----- nvinfo : EIATTR_KPARAM_INFO
	.align		4
.L_297:
        /*0048*/ 	.byte	0x04, 0x17
        /*004a*/ 	.short	(.L_299 - .L_298)
.L_298:
        /*004c*/ 	.word	0x00000000
        /*0050*/ 	.short	0x0007
        /*0052*/ 	.short	0x0038
        /*0054*/ 	.byte	0x00, 0xf5, 0x21, 0x00


	//----- nvinfo : EIATTR_KPARAM_INFO
	.align		4
.L_299:
        /*0058*/ 	.byte	0x04, 0x17
        /*005a*/ 	.short	(.L_301 - .L_300)
.L_300:
        /*005c*/ 	.word	0x00000000
        /*0060*/ 	.short	0x0006
        /*0062*/ 	.short	0x0030
        /*0064*/ 	.byte	0x00, 0xf5, 0x21, 0x00


	//----- nvinfo : EIATTR_KPARAM_INFO
	.align		4
.L_301:
        /*0068*/ 	.byte	0x04, 0x17
        /*006a*/ 	.short	(.L_303 - .L_302)
.L_302:
        /*006c*/ 	.word	0x00000000
        /*0070*/ 	.short	0x0005
        /*0072*/ 	.short	0x0028
        /*0074*/ 	.byte	0x00, 0xf5, 0x21, 0x00


	//----- nvinfo : EIATTR_KPARAM_INFO
	.align		4
.L_303:
        /*0078*/ 	.byte	0x04, 0x17
        /*007a*/ 	.short	(.L_305 - .L_304)
.L_304:
        /*007c*/ 	.word	0x00000000
        /*0080*/ 	.short	0x0004
        /*0082*/ 	.short	0x0020
        /*0084*/ 	.byte	0x00, 0xf5, 0x21, 0x00


	//----- nvinfo : EIATTR_KPARAM_INFO
	.align		4
.L_305:
        /*0088*/ 	.byte	0x04, 0x17
        /*008a*/ 	.short	(.L_307 - .L_306)
.L_306:
        /*008c*/ 	.word	0x00000000
        /*0090*/ 	.short	0x0003
        /*0092*/ 	.short	0x0018
        /*0094*/ 	.byte	0x00, 0xf5, 0x21, 0x00


	//----- nvinfo : EIATTR_KPARAM_INFO
	.align		4
.L_307:
        /*0098*/ 	.byte	0x04, 0x17
        /*009a*/ 	.short	(.L_309 - .L_308)
.L_308:
        /*009c*/ 	.word	0x00000000
        /*00a0*/ 	.short	0x0002
        /*00a2*/ 	.short	0x0010
        /*00a4*/ 	.byte	0x00, 0xf5, 0x21, 0x00


	//----- nvinfo : EIATTR_KPARAM_INFO
	.align		4
.L_309:
        /*00a8*/ 	.byte	0x04, 0x17
        /*00aa*/ 	.short	(.L_311 - .L_310)
.L_310:
        /*00ac*/ 	.word	0x00000000
        /*00b0*/ 	.short	0x0001
        /*00b2*/ 	.short	0x0008
        /*00b4*/ 	.byte	0x00, 0xf5, 0x21, 0x00


	//----- nvinfo : EIATTR_KPARAM_INFO
	.align		4
.L_311:
        /*00b8*/ 	.byte	0x04, 0x17
        /*00ba*/ 	.short	(.L_313 - .L_312)
.L_312:
        /*00bc*/ 	.word	0x00000000
        /*00c0*/ 	.short	0x0000
        /*00c2*/ 	.short	0x0000
        /*00c4*/ 	.byte	0x00, 0xf5, 0x21, 0x00


	//----- nvinfo : EIATTR_SPARSE_MMA_MASK
	.align		4
.L_313:
        /*00c8*/ 	.byte	0x03, 0x50
        /*00ca*/ 	.short	0x0000


	//----- nvinfo : EIATTR_MAXREG_COUNT
	.align		4
        /*00cc*/ 	.byte	0x03, 0x1b
        /*00ce*/ 	.short	0x00ff


	//----- nvinfo : EIATTR_MERCURY_ISA_VERSION
	.align		4
        /*00d0*/ 	.byte	0x03, 0x5f
        /*00d2*/ 	.short	0x0101


	//----- nvinfo : EIATTR_VRC_CTA_INIT_COUNT
	.align		4
        /*00d4*/ 	.byte	0x02, 0x4a
	.zero		1
	.zero		1


	//----- nvinfo : EIATTR_EXIT_INSTR_OFFSETS
	.align		4
        /*00d8*/ 	.byte	0x04, 0x1c
        /*00da*/ 	.short	(.L_315 - .L_314)


	//   ....[0]....
.L_314:
        /*00dc*/ 	.word	0x000000c0


	//   ....[1]....
        /*00e0*/ 	.word	0x000001d0


	//   ....[2]....
        /*00e4*/ 	.word	0x00000650


	//   ....[3]....
        /*00e8*/ 	.word	0x00000710


	//----- nvinfo : EIATTR_CRS_STACK_SIZE
	.align		4
.L_315:
        /*00ec*/ 	.byte	0x04, 0x1e
        /*00ee*/ 	.short	(.L_317 - .L_316)
.L_316:
        /*00f0*/ 	.word	0x00000000


	//----- nvinfo : EIATTR_CBANK_PARAM_SIZE
	.align		4
.L_317:
        /*00f4*/ 	.byte	0x03, 0x19
        /*00f6*/ 	.short	0x0058


	//----- nvinfo : EIATTR_PARAM_CBANK
	.align		4
        /*00f8*/ 	.byte	0x04, 0x0a
        /*00fa*/ 	.short	(.L_319 - .L_318)
	.align		4
.L_318:
        /*00fc*/ 	.word	index@(.nv.constant0._Z22findVectorIntersectionPdS_S_S_S_S_S_S_S_Pjjj)
        /*0100*/ 	.short	0x0380
        /*0102*/ 	.short	0x0058


	//----- nvinfo : EIATTR_SW_WAR
	.align		4
.L_319:
        /*0104*/ 	.byte	0x04, 0x36
        /*0106*/ 	.short	(.L_321 - .L_320)
.L_320:
        /*0108*/ 	.word	0x00000008
.L_321:


//--------------------- .nv.info._Z17differetialVectorjPdS_S_S_d --------------------------
	.section	.nv.info._Z17differetialVectorjPdS_S_S_d,"",@"SHT_CUDA_INFO"
	.sectionflags	@""
	.align	4


	//----- nvinfo : EIATTR_CUDA_API_VERSION
	.align		4
        /*0000*/ 	.byte	0x04, 0x37
        /*0002*/ 	.short	(.L_323 - .L_322)
.L_322:
        /*0004*/ 	.word	0x00000082


	//----- nvinfo : EIATTR_KPARAM_INFO
	.align		4
.L_323:
        /*0008*/ 	.byte	0x04, 0x17
        /*000a*/ 	.short	(.L_325 - .L_324)
.L_324:
        /*000c*/ 	.word	0x00000000
        /*0010*/ 	.short	0x0005
        /*0012*/ 	.short	0x0028
        /*0014*/ 	.byte	0x00, 0xf0, 0x21, 0x00


	//----- nvinfo : EIATTR_KPARAM_INFO
	.align		4
.L_325:
        /*0018*/ 	.byte	0x04, 0x17
        /*001a*/ 	.short	(.L_327 - .L_326)
.L_326:
        /*001c*/ 	.word	0x00000000
        /*0020*/ 	.short	0x0004
        /*0022*/ 	.short	0x0020
        /*0024*/ 	.byte	0x00, 0xf5, 0x21, 0x00


	//----- nvinfo : EIATTR_KPARAM_INFO
	.align		4
.L_327:
        /*0028*/ 	.byte	0x04, 0x17
        /*002a*/ 	.short	(.L_329 - .L_328)
.L_328:
        /*002c*/ 	.word	0x00000000
        /*0030*/ 	.short	0x0003
        /*0032*/ 	.short	0x0018
        /*0034*/ 	.byte	0x00, 0xf5, 0x21, 0x00


	//----- nvinfo : EIATTR_KPARAM_INFO
	.align		4
.L_329:
        /*0038*/ 	.byte	0x04, 0x17
        /*003a*/ 	.short	(.L_331 - .L_330)
.L_330:
        /*003c*/ 	.word	0x00000000
        /*0040*/ 	.short	0x0002
        /*0042*/ 	.short	0x0010
        /*0044*/ 	.byte	0x00, 0xf5, 0x21, 0x00


	//----- nvinfo : EIATTR_KPARAM_INFO
	.align		4
.L_331:
        /*0048*/ 	.byte	0x04, 0x17
        /*004a*/ 	.short	(.L_333 - .L_332)
.L_332:
        /*004c*/ 	.word	0x00000000
        /*0050*/ 	.short	0x0001
        /*0052*/ 	.short	0x0008
        /*0054*/ 	.byte	0x00, 0xf5, 0x21, 0x00


	//----- nvinfo : EIATTR_KPARAM_INFO
	.align		4
.L_333:
        /*0058*/ 	.byte	0x04, 0x17
        /*005a*/ 	.short	(.L_335 - .L_334)
.L_334:
        /*005c*/ 	.word	0x00000000
        /*0060*/ 	.short	0x0000
        /*0062*/ 	.short	0x0000
        /*0064*/ 	.byte	0x00, 0xf0, 0x11, 0x00


	//----- nvinfo : EIATTR_SPARSE_MMA_MASK
	.align		4
.L_335:
        /*0068*/ 	.byte	0x03, 0x50
        /*006a*/ 	.short	0x0000


	//----- nvinfo : EIATTR_MAXREG_COUNT
	.align		4
        /*006c*/ 	.byte	0x03, 0x1b
        /*006e*/ 	.short	0x00ff


	//----- nvinfo : EIATTR_MERCURY_ISA_VERSION
	.align		4
        /*0070*/ 	.byte	0x03, 0x5f
        /*0072*/ 	.short	0x0101


	//----- nvinfo : EIATTR_VRC_CTA_INIT_COUNT
	.align		4
        /*0074*/ 	.byte	0x02, 0x4a
	.zero		1
	.zero		1


	//----- nvinfo : EIATTR_EXIT_INSTR_OFFSETS
	.align		4
        /*0078*/ 	.byte	0x04, 0x1c
        /*007a*/ 	.short	(.L_337 - .L_336)


	//   ....[0]....
.L_336:
        /*007c*/ 	.word	0x00000070


	//   ....[1]....
        /*0080*/ 	.word	0x00000180


	//----- nvinfo : EIATTR_CBANK_PARAM_SIZE
	.align		4
.L_337:
        /*0084*/ 	.byte	0x03, 0x19
        /*0086*/ 	.short	0x0030


	//----- nvinfo : EIATTR_PARAM_CBANK
	.align		4
        /*0088*/ 	.byte	0x04, 0x0a
        /*008a*/ 	.short	(.L_339 - .L_338)
	.align		4
.L_338:
        /*008c*/ 	.word	index@(.nv.constant0._Z17differetialVectorjPdS_S_S_d)
        /*0090*/ 	.short	0x0380
        /*0092*/ 	.short	0x0030


	//----- nvinfo : EIATTR_SW_WAR
	.align		4
.L_339:
        /*0094*/ 	.byte	0x04, 0x36
        /*0096*/ 	.short	(.L_341 - .L_340)
.L_340:
        /*0098*/ 	.word	0x00000008
.L_341:


//--------------------- .nv.callgraph             --------------------------
	.section	.nv.callgraph,"",@"SHT_CUDA_CALLGRAPH"
	.align	4
	.sectionentsize	8
	.align		4
        /*0000*/ 	.word	0x00000000
	.align		4
        /*0004*/ 	.word	0xffffffff
	.align		4
        /*0008*/ 	.word	0x00000000
	.align		4
        /*000c*/ 	.word	0xfffffffe
	.align		4
        /*0010*/ 	.word	0x00000000
	.align		4
        /*0014*/ 	.word	0xfffffffd
	.align		4
        /*0018*/ 	.word	0x00000000
	.align		4
        /*001c*/ 	.word	0xfffffffc


//--------------------- .text._Z18slightVectorUpdatejPjPdS0_S0_S0_ --------------------------
	.section	.text._Z18slightVectorUpdatejPjPdS0_S0_S0_,"ax",@progbits
	.align	128
        .global         _Z18slightVectorUpdatejPjPdS0_S0_S0_
        .type           _Z18slightVectorUpdatejPjPdS0_S0_S0_,@function
        .size           _Z18slightVectorUpdatejPjPdS0_S0_S0_,(.L_x_53 - _Z18slightVectorUpdatejPjPdS0_S0_S0_)
        .other          _Z18slightVectorUpdatejPjPdS0_S0_S0_,@"STO_CUDA_ENTRY STV_DEFAULT"
_Z18slightVectorUpdatejPjPdS0_S0_S0_:
.text._Z18slightVectorUpdatejPjPdS0_S0_S0_:
[----:B------:R-:W-:Y:S01]  /*0000*/  LDC R1, c[0x0][0x37c] ;  /* 0x0000df00ff017b82 */ /* 0x000fe20000000800 */
[----:B------:R-:W0:Y:S07]  /*0010*/  S2R R0, SR_TID.X ;  /* 0x0000000000007919 */ /* 0x000e2e0000002100 */
[----:B------:R-:W0:Y:S01]  /*0020*/  S2UR UR4, SR_CTAID.X ;  /* 0x00000000000479c3 */ /* 0x000e220000002500 */
[----:B------:R-:W1:Y:S07]  /*0030*/  LDCU UR5, c[0x0][0x380] ;  /* 0x00007000ff0577ac */ /* 0x000e6e0008000800 */
[----:B------:R-:W0:Y:S02]  /*0040*/  LDC R11, c[0x0][0x360] ;  /* 0x0000d800ff0b7b82 */ /* 0x000e240000000800 */
[----:B0-----:R-:W-:-:S05]  /*0050*/  IMAD R11, R11, UR4, R0 ;  /* 0x000000040b0b7c24 */ /* 0x001fca000f8e0200 */
[----:B-1----:R-:W-:-:S13]  /*0060*/  ISETP.GE.U32.AND P0, PT, R11, UR5, PT ;  /* 0x000000050b007c0c */ /* 0x002fda000bf06070 */
[----:B------:R-:W-:Y:S05]  /*0070*/  @P0 EXIT ;  /* 0x000000000000094d */ /* 0x000fea0003800000 */
[----:B------:R-:W0:Y:S01]  /*0080*/  LDC.64 R2, c[0x0][0x388] ;  /* 0x0000e200ff027b82 */ /* 0x000e220000000a00 */
[----:B------:R-:W1:Y:S01]  /*0090*/  LDCU.64 UR4, c[0x0][0x358] ;  /* 0x00006b00ff0477ac */ /* 0x000e620008000a00 */
[----:B0-----:R-:W-:-:S06]  /*00a0*/  IMAD.WIDE.U32 R2, R11, 0x4, R2 ;  /* 0x000000040b027825 */ /* 0x001fcc00078e0002 */
[----:B-1----:R-:W2:Y:S02]  /*00b0*/  LDG.E R2, desc[UR4][R2.64] ;  /* 0x0000000402027981 */ /* 0x002ea4000c1e1900 */
[----:B--2---:R-:W-:-:S13]  /*00c0*/  ISETP.NE.AND P0, PT, R2, 0x1, PT ;  /* 0x000000010200780c */ /* 0x004fda0003f05270 */
[----:B------:R-:W-:Y:S05]  /*00d0*/  @P0 EXIT ;  /* 0x000000000000094d */ /* 0x000fea0003800000 */
[----:B------:R-:W0:Y:S08]  /*00e0*/  LDC.64 R6, c[0x0][0x3a0] ;  /* 0x0000e800ff067b82 */ /* 0x000e300000000a00 */
[----:B------:R-:W1:Y:S08]  /*00f0*/  LDC.64 R2, c[0x0][0x390] ;  /* 0x0000e400ff027b82 */ /* 0x000e700000000a00 */
[----:B------:R-:W2:Y:S01]  /*0100*/  LDC.64 R12, c[0x0][0x3a8] ;  /* 0x0000ea00ff0c7b82 */ /* 0x000ea20000000a00 */
[----:B0-----:R-:W-:-:S07]  /*0110*/  IMAD.WIDE.U32 R6, R11, 0x8, R6 ;  /* 0x000000080b067825 */ /* 0x001fce00078e0006 */
[----:B------:R-:W0:Y:S01]  /*0120*/  LDC.64 R8, c[0x0][0x398] ;  /* 0x0000e600ff087b82 */ /* 0x000e220000000a00 */
[----:B------:R-:W3:Y:S01]  /*0130*/  LDG.E.64 R6, desc[UR4][R6.64] ;  /* 0x0000000406067981 */ /* 0x000ee2000c1e1b00 */
[----:B-1----:R-:W-:-:S05]  /*0140*/  IMAD.WIDE.U32 R2, R11, 0x8, R2 ;  /* 0x000000080b027825 */ /* 0x002fca00078e0002 */
[----:B------:R-:W3:Y:S01]  /*0150*/  LDG.E.64 R4, desc[UR4][R2.64] ;  /* 0x0000000402047981 */ /* 0x000ee2000c1e1b00 */
[----:B------:R-:W-:Y:S01]  /*0160*/  UMOV UR6, 0xc924223 ;  /* 0x0c92422300067882 */ /* 0x000fe20000000000 */
[----:B------:R-:W-:Y:S01]  /*0170*/  UMOV UR7, 0x3bc79ca1 ;  /* 0x3bc79ca100077882 */ /* 0x000fe20000000000 */
[----:B--2---:R-:W-:-:S04]  /*0180*/  IMAD.WIDE.U32 R12, R11, 0x8, R12 ;  /* 0x000000080b0c7825 */ /* 0x004fc800078e000c */
[----:B0-----:R-:W-:Y:S01]  /*0190*/  IMAD.WIDE.U32 R8, R11, 0x8, R8 ;  /* 0x000000080b087825 */ /* 0x001fe200078e0008 */
[----:B---3--:R-:W-:-:S07]  /*01a0*/  DFMA R4, R6, UR6, R4 ;  /* 0x0000000606047c2b */ /* 0x008fce0008000004 */
[----:B------:R-:W-:Y:S04]  /*01b0*/  STG.E.64 desc[UR4][R2.64], R4 ;  /* 0x0000000402007986 */ /* 0x000fe8000c101b04 */
[----:B------:R-:W2:Y:S04]  /*01c0*/  LDG.E.64 R10, desc[UR4][R8.64] ;  /* 0x00000004080a7981 */ /* 0x000ea8000c1e1b00 */
[----:B------:R-:W2:Y:S02]  /*01d0*/  LDG.E.64 R12, desc[UR4][R12.64] ;  /* 0x000000040c0c7981 */ /* 0x000ea4000c1e1b00 */
[----:B--2---:R-:W-:-:S07]  /*01e0*/  DFMA R10, R12, UR6, R10 ;  /* 0x000000060c0a7c2b */ /* 0x004fce000800000a */
[----:B------:R-:W-:Y:S01]  /*01f0*/  STG.E.64 desc[UR4][R8.64], R10 ;  /* 0x0000000a08007986 */ /* 0x000fe2000c101b04 */
[----:B------:R-:W-:Y:S05]  /*0200*/  EXIT ;  /* 0x000000000000794d */ /* 0x000fea0003800000 */
.L_x_0:
[----:B------:R-:W-:-:S00]  /*0210*/  BRA `(.L_x_0) ;  /* 0xfffffffc00fc7947 */ /* 0x000fc0000383ffff */
[----:B------:R-:W-:-:S00]  /*0220*/  NOP ;  /* 0x0000000000007918 */ /* 0x000fc00000000000 */
        /* <DEDUP_REMOVED lines=13> */
.L_x_53:


//--------------------- .text._Z23findIntersectionWallItrjPjPdjS_S0_S0_S0_S0_S0_ --------------------------
	.section	.text._Z23findIntersectionWallItrjPjPdjS_S0_S0_S0_S0_S0_,"ax",@progbits
	.align	128
        .global         _Z23findIntersectionWallItrjPjPdjS_S0_S0_S0_S0_S0_
        .type           _Z23findIntersectionWallItrjPjPdjS_S0_S0_S0_S0_S0_,@function
        .size           _Z23findIntersectionWallItrjPjPdjS_S0_S0_S0_S0_S0_,(.L_x_54 - _Z23findIntersectionWallItrjPjPdjS_S0_S0_S0_S0_S0_)
        .other          _Z23findIntersectionWallItrjPjPdjS_S0_S0_S0_S0_S0_,@"STO_CUDA_ENTRY STV_DEFAULT"
_Z23findIntersectionWallItrjPjPdjS_S0_S0_S0_S0_S0_:
.text._Z23findIntersectionWallItrjPjPdjS_S0_S0_S0_S0_S0_:
        /* <DEDUP_REMOVED lines=8> */
[----:B------:R-:W0:Y:S01]  /*0080*/  LDCU.64 UR6, c[0x0][0x388] ;  /* 0x00007100ff0677ac */ /* 0x000e220008000a00 */
[----:B------:R-:W-:Y:S01]  /*0090*/  IMAD.SHL.U32 R4, R0, 0x4, RZ ;  /* 0x0000000400047824 */ /* 0x000fe200078e00ff */
[----:B------:R-:W-:Y:S01]  /*00a0*/  SHF.R.U32.HI R5, RZ, 0x1e, R0 ;  /* 0x0000001eff057819 */ /* 0x000fe20000011600 */
[----:B------:R-:W1:Y:S03]  /*00b0*/  LDCU.64 UR16, c[0x0][0x358] ;  /* 0x00006b00ff1077ac */ /* 0x000e660008000a00 */
[----:B0-----:R-:W-:-:S04]  /*00c0*/  IADD3 R2, P0, PT, R4, UR6, RZ ;  /* 0x0000000604027c10 */ /* 0x001fc8000ff1e0ff */
[----:B------:R-:W-:-:S05]  /*00d0*/  IADD3.X R3, PT, PT, R5, UR7, RZ, P0, !PT ;  /* 0x0000000705037c10 */ /* 0x000fca00087fe4ff */
[----:B-1----:R-:W2:Y:S02]  /*00e0*/  LDG.E R2, desc[UR16][R2.64] ;  /* 0x0000001002027981 */ /* 0x002ea4000c1e1900 */
[----:B--2---:R-:W-:-:S13]  /*00f0*/  ISETP.NE.AND P0, PT, R2, 0x1, PT ;  /* 0x000000010200780c */ /* 0x004fda0003f05270 */
[----:B------:R-:W-:Y:S05]  /*0100*/  @P0 EXIT ;  /* 0x000000000000094d */ /* 0x000fea0003800000 */
[----:B------:R-:W0:Y:S01]  /*0110*/  LDCU UR4, c[0x0][0x398] ;  /* 0x00007300ff0477ac */ /* 0x000e220008000800 */
[----:B------:R-:W-:Y:S02]  /*0120*/  IMAD.MOV.U32 R2, RZ, RZ, 0x0 ;  /* 0x00000000ff027424 */ /* 0x000fe400078e00ff */
[----:B------:R-:W-:Y:S01]  /*0130*/  IMAD.MOV.U32 R3, RZ, RZ, 0x3ff00000 ;  /* 0x3ff00000ff037424 */ /* 0x000fe200078e00ff */
[----:B0-----:R-:W-:-:S09]  /*0140*/  UISETP.NE.AND UP0, UPT, UR4, URZ, UPT ;  /* 0x000000ff0400728c */ /* 0x001fd2000bf05270 */
[----:B------:R-:W-:Y:S05]  /*0150*/  BRA.U !UP0, `(.L_x_1) ;  /* 0x0000000d08447547 */ /* 0x000fea000b800000 */
[----:B------:R-:W0:Y:S01]  /*0160*/  LDCU.64 UR8, c[0x0][0x3a0] ;  /* 0x00007400ff0877ac */ /* 0x000e220008000a00 */
[----:B------:R-:W-:Y:S02]  /*0170*/  HFMA2 R3, -RZ, RZ, 1.984375, 0 ;  /* 0x3ff00000ff037431 */ /* 0x000fe400000001ff */
[----:B------:R-:W-:Y:S01]  /*0180*/  IMAD.MOV.U32 R7, RZ, RZ, RZ ;  /* 0x000000ffff077224 */ /* 0x000fe200078e00ff */
[----:B------:R-:W-:Y:S01]  /*0190*/  UISETP.GE.U32.AND UP1, UPT, UR4, 0x8, UPT ;  /* 0x000000080400788c */ /* 0x000fe2000bf26070 */
[----:B------:R-:W-:Y:S01]  /*01a0*/  IMAD.MOV.U32 R2, RZ, RZ, 0x0 ;  /* 0x00000000ff027424 */ /* 0x000fe200078e00ff */
[----:B------:R-:W-:-:S04]  /*01b0*/  ULOP3.LUT UR7, UR4, 0x7, URZ, 0xc0, !UPT ;  /* 0x0000000704077892 */ /* 0x000fc8000f8ec0ff */
[----:B------:R-:W-:Y:S01]  /*01c0*/  UISETP.NE.AND UP0, UPT, UR7, URZ, UPT ;  /* 0x000000ff0700728c */ /* 0x000fe2000bf05270 */
[----:B0-----:R-:W-:-:S04]  /*01d0*/  IADD3 R4, P0, PT, R4, UR8, RZ ;  /* 0x0000000804047c10 */ /* 0x001fc8000ff1e0ff */
[----:B------:R-:W-:Y:S01]  /*01e0*/  IADD3.X R5, PT, PT, R5, UR9, RZ, P0, !PT ;  /* 0x0000000905057c10 */ /* 0x000fe200087fe4ff */
[----:B------:R-:W-:Y:S08]  /*01f0*/  BRA.U !UP1, `(.L_x_2) ;  /* 0x0000000509b07547 */ /* 0x000ff0000b800000 */
[----:B------:R-:W-:Y:S01]  /*0200*/  ULOP3.LUT UR4, UR4, 0xfffffff8, URZ, 0xc0, !UPT ;  /* 0xfffffff804047892 */ /* 0x000fe2000f8ec0ff */
[----:B------:R-:W-:Y:S01]  /*0210*/  IMAD.MOV.U32 R9, RZ, RZ, 0x3 ;  /* 0x00000003ff097424 */ /* 0x000fe200078e00ff */
[----:B------:R-:W-:Y:S01]  /*0220*/  USHF.L.U32 UR9, UR5, 0x1, URZ ;  /* 0x0000000105097899 */ /* 0x000fe200080006ff */
[----:B------:R-:W-:Y:S01]  /*0230*/  IMAD.MOV.U32 R2, RZ, RZ, 0x0 ;  /* 0x00000000ff027424 */ /* 0x000fe200078e00ff */
[----:B------:R-:W-:Y:S01]  /*0240*/  UIADD3 UR8, UPT, UPT, -UR4, URZ, URZ ;  /* 0x000000ff04087290 */ /* 0x000fe2000fffe1ff */
[----:B------:R-:W-:Y:S01]  /*0250*/  IMAD.MOV.U32 R3, RZ, RZ, 0x3ff00000 ;  /* 0x3ff00000ff037424 */ /* 0x000fe200078e00ff */
[----:B------:R-:W-:Y:S01]  /*0260*/  UIMAD UR10, UR5, 0x3, URZ ;  /* 0x00000003050a78a4 */ /* 0x000fe2000f8e02ff */
[----:B------:R-:W-:Y:S01]  /*0270*/  IMAD.U32 R7, RZ, RZ, UR4 ;  /* 0x00000004ff077e24 */ /* 0x000fe2000f8e00ff */
[----:B------:R-:W0:Y:S01]  /*0280*/  LDCU UR15, c[0x0][0x380] ;  /* 0x00007000ff0f77ac */ /* 0x000e220008000800 */
[----:B------:R-:W1:Y:S01]  /*0290*/  LDCU UR6, c[0x0][0x380] ;  /* 0x00007000ff0677ac */ /* 0x000e620008000800 */
[----:B------:R-:W2:Y:S01]  /*02a0*/  LDCU.64 UR18, c[0x0][0x390] ;  /* 0x00007200ff1277ac */ /* 0x000ea20008000a00 */
[----:B------:R-:W-:-:S02]  /*02b0*/  USHF.L.U32 UR11, UR5, 0x2, URZ ;  /* 0x00000002050b7899 */ /* 0x000fc400080006ff */
[----:B------:R-:W-:Y:S02]  /*02c0*/  UIMAD UR12, UR5, 0x5, URZ ;  /* 0x00000005050c78a4 */ /* 0x000fe4000f8e02ff */
[----:B------:R-:W-:Y:S02]  /*02d0*/  UIMAD UR13, UR5, 0x6, URZ ;  /* 0x00000006050d78a4 */ /* 0x000fe4000f8e02ff */
[----:B------:R-:W-:Y:S01]  /*02e0*/  UIMAD UR14, UR5, 0x7, URZ ;  /* 0x00000007050e78a4 */ /* 0x000fe2000f8e02ff */
[----:B------:R-:W-:-:S11]  /*02f0*/  UMOV UR4, URZ ;  /* 0x000000ff00047c82 */ /* 0x000fd60008000000 */
.L_x_3:
[----:B------:R-:W-:-:S05]  /*0300*/  IADD3 R6, P0, PT, R0, UR4, RZ ;  /* 0x0000000400067c10 */ /* 0x000fca000ff1e0ff */
[----:B---3--:R-:W-:Y:S01]  /*0310*/  IMAD.X R11, RZ, RZ, RZ, P0 ;  /* 0x000000ffff0b7224 */ /* 0x008fe200000e06ff */
[----:B--2---:R-:W-:-:S04]  /*0320*/  LEA R10, P0, R6, UR18, 0x3 ;  /* 0x00000012060a7c11 */ /* 0x004fc8000f8018ff */
[----:B------:R-:W-:-:S06]  /*0330*/  LEA.HI.X R11, R6, UR19, R11, 0x3, P0 ;  /* 0x00000013060b7c11 */ /* 0x000fcc00080f1c0b */
[----:B------:R-:W2:Y:S01]  /*0340*/  LDG.E.64 R10, desc[UR16][R10.64] ;  /* 0x000000100a0a7981 */ /* 0x000ea2000c1e1b00 */
[----:B0-----:R-:W-:-:S04]  /*0350*/  IADD3 R6, P1, PT, R0, UR15, RZ ;  /* 0x0000000f00067c10 */ /* 0x001fc8000ff3e0ff */
[----:B------:R-:W-:Y:S02]  /*0360*/  IADD3.X R13, PT, PT, RZ, RZ, RZ, P1, !PT ;  /* 0x000000ffff0d7210 */ /* 0x000fe40000ffe4ff */
[----:B------:R-:W-:-:S04]  /*0370*/  LEA R12, P1, R6, UR18, 0x3 ;  /* 0x00000012060c7c11 */ /* 0x000fc8000f8218ff */
[----:B------:R-:W-:Y:S01]  /*0380*/  LEA.HI.X R13, R6, UR19, R13, 0x3, P1 ;  /* 0x00000013060d7c11 */ /* 0x000fe200088f1c0d */
[----:B--2---:R-:W-:-:S14]  /*0390*/  DSETP.GEU.AND P0, PT, R10, R2, PT ;  /* 0x000000020a00722a */ /* 0x004fdc0003f0e000 */
[----:B------:R-:W-:-:S05]  /*03a0*/  @!P0 VIADD R15, R9, 0xfffffffd ;  /* 0xfffffffd090f8836 */ /* 0x000fca0000000000 */
[----:B------:R0:W-:Y:S04]  /*03b0*/  @!P0 STG.E desc[UR16][R4.64], R15 ;  /* 0x0000000f04008986 */ /* 0x0001e8000c101910 */
[----:B------:R-:W2:Y:S01]  /*03c0*/  LDG.E.64 R12, desc[UR16][R12.64] ;  /* 0x000000100c0c7981 */ /* 0x000ea2000c1e1b00 */
[----:B------:R-:W-:Y:S01]  /*03d0*/  @!P0 IMAD.MOV.U32 R2, RZ, RZ, R10 ;  /* 0x000000ffff028224 */ /* 0x000fe200078e000a */
[----:B------:R-:W-:Y:S01]  /*03e0*/  IADD3 R6, P1, PT, R0, UR9, RZ ;  /* 0x0000000900067c10 */ /* 0x000fe2000ff3e0ff */
[----:B------:R-:W-:-:S04]  /*03f0*/  @!P0 IMAD.MOV.U32 R3, RZ, RZ, R11 ;  /* 0x000000ffff038224 */ /* 0x000fc800078e000b */
[----:B------:R-:W-:Y:S01]  /*0400*/  IMAD.X R11, RZ, RZ, RZ, P1 ;  /* 0x000000ffff0b7224 */ /* 0x000fe200008e06ff */
[----:B------:R-:W-:-:S04]  /*0410*/  LEA R10, P1, R6, UR18, 0x3 ;  /* 0x00000012060a7c11 */ /* 0x000fc8000f8218ff */
[----:B------:R-:W-:Y:S01]  /*0420*/  LEA.HI.X R11, R6, UR19, R11, 0x3, P1 ;  /* 0x00000013060b7c11 */ /* 0x000fe200088f1c0b */
[----:B--2---:R-:W-:-:S14]  /*0430*/  DSETP.GEU.AND P0, PT, R12, R2, PT ;  /* 0x000000020c00722a */ /* 0x004fdc0003f0e000 */
[----:B------:R-:W-:-:S05]  /*0440*/  @!P0 VIADD R17, R9, 0xfffffffe ;  /* 0xfffffffe09118836 */ /* 0x000fca0000000000 */
[----:B------:R-:W-:Y:S04]  /*0450*/  @!P0 STG.E desc[UR16][R4.64], R17 ;  /* 0x0000001104008986 */ /* 0x000fe8000c101910 */
[----:B------:R-:W2:Y:S01]  /*0460*/  LDG.E.64 R10, desc[UR16][R10.64] ;  /* 0x000000100a0a7981 */ /* 0x000ea2000c1e1b00 */
[----:B------:R-:W-:Y:S01]  /*0470*/  @!P0 MOV R2, R12 ;  /* 0x0000000c00028202 */ /* 0x000fe20000000f00 */
[----:B------:R-:W-:Y:S01]  /*0480*/  @!P0 IMAD.MOV.U32 R3, RZ, RZ, R13 ;  /* 0x000000ffff038224 */ /* 0x000fe200078e000d */
[----:B------:R-:W-:-:S05]  /*0490*/  IADD3 R6, P1, PT, R0, UR10, RZ ;  /* 0x0000000a00067c10 */ /* 0x000fca000ff3e0ff */
[----:B------:R-:W-:Y:S01]  /*04a0*/  IMAD.X R13, RZ, RZ, RZ, P1 ;  /* 0x000000ffff0d7224 */ /* 0x000fe200008e06ff */
[----:B------:R-:W-:-:S04]  /*04b0*/  LEA R12, P1, R6, UR18, 0x3 ;  /* 0x00000012060c7c11 */ /* 0x000fc8000f8218ff */
[----:B------:R-:W-:Y:S01]  /*04c0*/  LEA.HI.X R13, R6, UR19, R13, 0x3, P1 ;  /* 0x00000013060d7c11 */ /* 0x000fe200088f1c0d */
[----:B--2---:R-:W-:-:S14]  /*04d0*/  DSETP.GEU.AND P0, PT, R10, R2, PT ;  /* 0x000000020a00722a */ /* 0x004fdc0003f0e000 */
[----:B0-----:R-:W-:-:S05]  /*04e0*/  @!P0 VIADD R15, R9, 0xffffffff ;  /* 0xffffffff090f8836 */ /* 0x001fca0000000000 */
[----:B------:R0:W-:Y:S04]  /*04f0*/  @!P0 STG.E desc[UR16][R4.64], R15 ;  /* 0x0000000f04008986 */ /* 0x0001e8000c101910 */
[----:B------:R-:W2:Y:S01]  /*0500*/  LDG.E.64 R12, desc[UR16][R12.64] ;  /* 0x000000100c0c7981 */ /* 0x000ea2000c1e1b00 */
[----:B------:R-:W-:Y:S01]  /*0510*/  @!P0 IMAD.MOV.U32 R2, RZ, RZ, R10 ;  /* 0x000000ffff028224 */ /* 0x000fe200078e000a */
[----:B------:R-:W-:Y:S01]  /*0520*/  IADD3 R6, P1, PT, R0, UR11, RZ ;  /* 0x0000000b00067c10 */ /* 0x000fe2000ff3e0ff */
[----:B------:R-:W-:-:S03]  /*0530*/  @!P0 IMAD.MOV.U32 R3, RZ, RZ, R11 ;  /* 0x000000ffff038224 */ /* 0x000fc600078e000b */
[----:B------:R-:W-:Y:S02]  /*0540*/  IADD3.X R11, PT, PT, RZ, RZ, RZ, P1, !PT ;  /* 0x000000ffff0b7210 */ /* 0x000fe40000ffe4ff */
[----:B------:R-:W-:-:S04]  /*0550*/  LEA R10, P1, R6, UR18, 0x3 ;  /* 0x00000012060a7c11 */ /* 0x000fc8000f8218ff */
[----:B------:R-:W-:Y:S01]  /*0560*/  LEA.HI.X R11, R6, UR19, R11, 0x3, P1 ;  /* 0x00000013060b7c11 */ /* 0x000fe200088f1c0b */
[----:B--2---:R-:W-:-:S14]  /*0570*/  DSETP.GEU.AND P0, PT, R12, R2, PT ;  /* 0x000000020c00722a */ /* 0x004fdc0003f0e000 */
[----:B------:R-:W-:Y:S04]  /*0580*/  @!P0 STG.E desc[UR16][R4.64], R9 ;  /* 0x0000000904008986 */ /* 0x000fe8000c101910 */
        /* <DEDUP_REMOVED lines=12> */
[----:B------:R-:W-:Y:S02]  /*0650*/  @!P0 MOV R3, R11 ;  /* 0x0000000b00038202 */ /* 0x000fe40000000f00 */
[----:B------:R-:W-:-:S05]  /*0660*/  IADD3 R6, P1, PT, R0, UR13, RZ ;  /* 0x0000000d00067c10 */ /* 0x000fca000ff3e0ff */
[----:B------:R-:W-:Y:S01]  /*0670*/  IMAD.X R11, RZ, RZ, RZ, P1 ;  /* 0x000000ffff0b7224 */ /* 0x000fe200008e06ff */
        /* <DEDUP_REMOVED lines=13> */
[----:B0-----:R-:W-:-:S05]  /*0750*/  @!P0 VIADD R15, R9, 0x3 ;  /* 0x00000003090f8836 */ /* 0x001fca0000000000 */
[----:B------:R3:W-:Y:S04]  /*0760*/  @!P0 STG.E desc[UR16][R4.64], R15 ;  /* 0x0000000f04008986 */ /* 0x0007e8000c101910 */
[----:B------:R-:W2:Y:S01]  /*0770*/  LDG.E.64 R12, desc[UR16][R12.64] ;  /* 0x000000100c0c7981 */ /* 0x000ea2000c1e1b00 */
[----:B------:R-:W-:Y:S01]  /*0780*/  @!P0 IMAD.MOV.U32 R2, RZ, RZ, R10 ;  /* 0x000000ffff028224 */ /* 0x000fe200078e000a */
[----:B------:R-:W-:Y:S01]  /*0790*/  UIADD3 UR8, UPT, UPT, UR8, 0x8, URZ ;  /* 0x0000000808087890 */ /* 0x000fe2000fffe0ff */
[----:B------:R-:W-:Y:S01]  /*07a0*/  @!P0 IMAD.MOV.U32 R3, RZ, RZ, R11 ;  /* 0x000000ffff038224 */ /* 0x000fe200078e000b */
[----:B-1----:R-:W-:Y:S02]  /*07b0*/  UMOV UR5, UR6 ;  /* 0x0000000600057c82 */ /* 0x002fe40008000000 */
[----:B------:R-:W-:-:S02]  /*07c0*/  UISETP.NE.AND UP1, UPT, UR8, URZ, UPT ;  /* 0x000000ff0800728c */ /* 0x000fc4000bf25270 */
[----:B------:R-:W-:Y:S02]  /*07d0*/  ULEA UR4, UR5, UR4, 0x3 ;  /* 0x0000000405047291 */ /* 0x000fe4000f8e18ff */
[----:B------:R-:W-:Y:S02]  /*07e0*/  ULEA UR15, UR5, UR15, 0x3 ;  /* 0x0000000f050f7291 */ /* 0x000fe4000f8e18ff */
[----:B------:R-:W-:Y:S02]  /*07f0*/  ULEA UR9, UR5, UR9, 0x3 ;  /* 0x0000000905097291 */ /* 0x000fe4000f8e18ff */
[----:B------:R-:W-:Y:S02]  /*0800*/  ULEA UR10, UR5, UR10, 0x3 ;  /* 0x0000000a050a7291 */ /* 0x000fe4000f8e18ff */
[----:B------:R-:W-:Y:S02]  /*0810*/  ULEA UR11, UR5, UR11, 0x3 ;  /* 0x0000000b050b7291 */ /* 0x000fe4000f8e18ff */
[----:B------:R-:W-:-:S02]  /*0820*/  ULEA UR12, UR5, UR12, 0x3 ;  /* 0x0000000c050c7291 */ /* 0x000fc4000f8e18ff */
[----:B------:R-:W-:Y:S02]  /*0830*/  ULEA UR13, UR5, UR13, 0x3 ;  /* 0x0000000d050d7291 */ /* 0x000fe4000f8e18ff */
[----:B------:R-:W-:Y:S01]  /*0840*/  ULEA UR14, UR5, UR14, 0x3 ;  /* 0x0000000e050e7291 */ /* 0x000fe2000f8e18ff */
[----:B--2---:R-:W-:-:S14]  /*0850*/  DSETP.GEU.AND P0, PT, R12, R2, PT ;  /* 0x000000020c00722a */ /* 0x004fdc0003f0e000 */
[C---:B------:R-:W-:Y:S01]  /*0860*/  @!P0 VIADD R11, R9.reuse, 0x4 ;  /* 0x00000004090b8836 */ /* 0x040fe20000000000 */
[----:B------:R-:W-:Y:S01]  /*0870*/  @!P0 MOV R2, R12 ;  /* 0x0000000c00028202 */ /* 0x000fe20000000f00 */
[----:B------:R-:W-:Y:S02]  /*0880*/  @!P0 IMAD.MOV.U32 R3, RZ, RZ, R13 ;  /* 0x000000ffff038224 */ /* 0x000fe400078e000d */
[----:B------:R-:W-:Y:S01]  /*0890*/  VIADD R9, R9, 0x8 ;  /* 0x0000000809097836 */ /* 0x000fe20000000000 */
[----:B------:R3:W-:Y:S01]  /*08a0*/  @!P0 STG.E desc[UR16][R4.64], R11 ;  /* 0x0000000b04008986 */ /* 0x0007e2000c101910 */
[----:B------:R-:W-:Y:S05]  /*08b0*/  BRA.U UP1, `(.L_x_3) ;  /* 0xfffffff901907547 */ /* 0x000fea000b83ffff */
.L_x_2:
[----:B------:R-:W-:Y:S05]  /*08c0*/  BRA.U !UP0, `(.L_x_1) ;  /* 0x0000000508687547 */ /* 0x000fea000b800000 */
[----:B------:R-:W0:Y:S01]  /*08d0*/  LDCU UR4, c[0x0][0x398] ;  /* 0x00007300ff0477ac */ /* 0x000e220008000800 */
[----:B------:R-:W-:Y:S02]  /*08e0*/  UISETP.GE.U32.AND UP0, UPT, UR7, 0x4, UPT ;  /* 0x000000040700788c */ /* 0x000fe4000bf06070 */
[----:B0-----:R-:W-:-:S04]  /*08f0*/  ULOP3.LUT UR6, UR4, 0x3, URZ, 0xc0, !UPT ;  /* 0x0000000304067892 */ /* 0x001fc8000f8ec0ff */
[----:B------:R-:W-:-:S03]  /*0900*/  UISETP.NE.AND UP1, UPT, UR6, URZ, UPT ;  /* 0x000000ff0600728c */ /* 0x000fc6000bf25270 */
[----:B------:R-:W-:Y:S08]  /*0910*/  BRA.U !UP0, `(.L_x_4) ;  /* 0x0000000108b47547 */ /* 0x000ff0000b800000 */
[----:B------:R-:W0:Y:S01]  /*0920*/  LDCU.64 UR8, c[0x0][0x390] ;  /* 0x00007200ff0877ac */ /* 0x000e220008000a00 */
[----:B---3--:R-:W-:-:S05]  /*0930*/  IMAD R11, R7, UR5, RZ ;  /* 0x00000005070b7c24 */ /* 0x008fca000f8e02ff */
[----:B------:R-:W-:-:S05]  /*0940*/  IADD3 R6, P0, PT, R0, R11, RZ ;  /* 0x0000000b00067210 */ /* 0x000fca0007f1e0ff */
[----:B------:R-:W-:Y:S01]  /*0950*/  IMAD.X R9, RZ, RZ, RZ, P0 ;  /* 0x000000ffff097224 */ /* 0x000fe200000e06ff */
[----:B0-----:R-:W-:-:S04]  /*0960*/  LEA R8, P0, R6, UR8, 0x3 ;  /* 0x0000000806087c11 */ /* 0x001fc8000f8018ff */
[----:B------:R-:W-:-:S06]  /*0970*/  LEA.HI.X R9, R6, UR9, R9, 0x3, P0 ;  /* 0x0000000906097c11 */ /* 0x000fcc00080f1c09 */
[----:B------:R-:W2:Y:S01]  /*0980*/  LDG.E.64 R8, desc[UR16][R8.64] ;  /* 0x0000001008087981 */ /* 0x000ea2000c1e1b00 */
[----:B------:R-:W-:-:S05]  /*0990*/  VIADD R13, R11, UR5 ;  /* 0x000000050b0d7c36 */ /* 0x000fca0008000000 */
[----:B------:R-:W-:-:S04]  /*09a0*/  IADD3 R6, P1, PT, R0, R13, RZ ;  /* 0x0000000d00067210 */ /* 0x000fc80007f3e0ff */
[----:B------:R-:W-:Y:S02]  /*09b0*/  IADD3.X R11, PT, PT, RZ, RZ, RZ, P1, !PT ;  /* 0x000000ffff0b7210 */ /* 0x000fe40000ffe4ff */
[----:B------:R-:W-:-:S04]  /*09c0*/  LEA R10, P1, R6, UR8, 0x3 ;  /* 0x00000008060a7c11 */ /* 0x000fc8000f8218ff */
[----:B------:R-:W-:Y:S01]  /*09d0*/  LEA.HI.X R11, R6, UR9, R11, 0x3, P1 ;  /* 0x00000009060b7c11 */ /* 0x000fe200088f1c0b */
[----:B--2---:R-:W-:-:S14]  /*09e0*/  DSETP.GEU.AND P0, PT, R8, R2, PT ;  /* 0x000000020800722a */ /* 0x004fdc0003f0e000 */
[----:B------:R0:W-:Y:S04]  /*09f0*/  @!P0 STG.E desc[UR16][R4.64], R7 ;  /* 0x0000000704008986 */ /* 0x0001e8000c101910 */
[----:B------:R-:W2:Y:S01]  /*0a00*/  LDG.E.64 R10, desc[UR16][R10.64] ;  /* 0x000000100a0a7981 */ /* 0x000ea2000c1e1b00 */
[----:B------:R-:W-:Y:S02]  /*0a10*/  @!P0 IMAD.MOV.U32 R2, RZ, RZ, R8 ;  /* 0x000000ffff028224 */ /* 0x000fe400078e0008 */
[----:B------:R-:W-:Y:S02]  /*0a20*/  @!P0 IMAD.MOV.U32 R3, RZ, RZ, R9 ;  /* 0x000000ffff038224 */ /* 0x000fe400078e0009 */
[----:B------:R-:W-:-:S05]  /*0a30*/  VIADD R15, R13, UR5 ;  /* 0x000000050d0f7c36 */ /* 0x000fca0008000000 */
[----:B------:R-:W-:-:S05]  /*0a40*/  IADD3 R6, P1, PT, R0, R15, RZ ;  /* 0x0000000f00067210 */ /* 0x000fca0007f3e0ff */
[----:B------:R-:W-:Y:S01]  /*0a50*/  IMAD.X R9, RZ, RZ, RZ, P1 ;  /* 0x000000ffff097224 */ /* 0x000fe200008e06ff */
[----:B------:R-:W-:-:S04]  /*0a60*/  LEA R8, P1, R6, UR8, 0x3 ;  /* 0x0000000806087c11 */ /* 0x000fc8000f8218ff */
[----:B------:R-:W-:Y:S01]  /*0a70*/  LEA.HI.X R9, R6, UR9, R9, 0x3, P1 ;  /* 0x0000000906097c11 */ /* 0x000fe200088f1c09 */
[----:B--2---:R-:W-:-:S14]  /*0a80*/  DSETP.GEU.AND P0, PT, R10, R2, PT ;  /* 0x000000020a00722a */ /* 0x004fdc0003f0e000 */
[----:B------:R-:W-:-:S05]  /*0a90*/  @!P0 IADD3 R13, PT, PT, R7, 0x1, RZ ;  /* 0x00000001070d8810 */ /* 0x000fca0007ffe0ff */
        /* <DEDUP_REMOVED lines=14> */
[----:B------:R-:W-:-:S06]  /*0b80*/  @!P0 IMAD.MOV.U32 R3, RZ, RZ, R9 ;  /* 0x000000ffff038224 */ /* 0x000fcc00078e0009 */
[----:B--2---:R-:W-:-:S14]  /*0b90*/  DSETP.GEU.AND P0, PT, R10, R2, PT ;  /* 0x000000020a00722a */ /* 0x004fdc0003f0e000 */
[C---:B------:R-:W-:Y:S01]  /*0ba0*/  @!P0 VIADD R9, R7.reuse, 0x3 ;  /* 0x0000000307098836 */ /* 0x040fe20000000000 */
[----:B------:R-:W-:Y:S01]  /*0bb0*/  @!P0 MOV R3, R11 ;  /* 0x0000000b00038202 */ /* 0x000fe20000000f00 */
[----:B------:R-:W-:Y:S02]  /*0bc0*/  @!P0 IMAD.MOV.U32 R2, RZ, RZ, R10 ;  /* 0x000000ffff028224 */ /* 0x000fe400078e000a */
[----:B0-----:R-:W-:Y:S01]  /*0bd0*/  VIADD R7, R7, 0x4 ;  /* 0x0000000407077836 */ /* 0x001fe20000000000 */
[----:B------:R1:W-:Y:S06]  /*0be0*/  @!P0 STG.E desc[UR16][R4.64], R9 ;  /* 0x0000000904008986 */ /* 0x0003ec000c101910 */
.L_x_4:
[----:B------:R-:W-:Y:S05]  /*0bf0*/  BRA.U !UP1, `(.L_x_1) ;  /* 0x00000001099c7547 */ /* 0x000fea000b800000 */
[----:B------:R-:W-:Y:S02]  /*0c00*/  UISETP.NE.AND UP0, UPT, UR6, 0x1, UPT ;  /* 0x000000010600788c */ /* 0x000fe4000bf05270 */
[----:B------:R-:W-:-:S04]  /*0c10*/  ULOP3.LUT UR4, UR4, 0x1, URZ, 0xc0, !UPT ;  /* 0x0000000104047892 */ /* 0x000fc8000f8ec0ff */
[----:B------:R-:W-:-:S03]  /*0c20*/  UISETP.NE.U32.AND UP1, UPT, UR4, 0x1, UPT ;  /* 0x000000010400788c */ /* 0x000fc6000bf25070 */
[----:B------:R-:W-:Y:S08]  /*0c30*/  BRA.U !UP0, `(.L_x_5) ;  /* 0x00000001085c7547 */ /* 0x000ff0000b800000 */
[----:B------:R-:W0:Y:S01]  /*0c40*/  LDCU.64 UR6, c[0x0][0x390] ;  /* 0x00007200ff0677ac */ /* 0x000e220008000a00 */
[----:B---3--:R-:W-:-:S05]  /*0c50*/  IMAD R11, R7, UR5, RZ ;  /* 0x00000005070b7c24 */ /* 0x008fca000f8e02ff */
[----:B------:R-:W-:-:S05]  /*0c60*/  IADD3 R6, P0, PT, R0, R11, RZ ;  /* 0x0000000b00067210 */ /* 0x000fca0007f1e0ff */
[----:B-1----:R-:W-:Y:S01]  /*0c70*/  IMAD.X R9, RZ, RZ, RZ, P0 ;  /* 0x000000ffff097224 */ /* 0x002fe200000e06ff */
[----:B0-----:R-:W-:-:S04]  /*0c80*/  LEA R8, P0, R6, UR6, 0x3 ;  /* 0x0000000606087c11 */ /* 0x001fc8000f8018ff */
[----:B------:R-:W-:-:S06]  /*0c90*/  LEA.HI.X R9, R6, UR7, R9, 0x3, P0 ;  /* 0x0000000706097c11 */ /* 0x000fcc00080f1c09 */
[----:B------:R-:W2:Y:S01]  /*0ca0*/  LDG.E.64 R8, desc[UR16][R8.64] ;  /* 0x0000001008087981 */ /* 0x000ea2000c1e1b00 */
[----:B------:R-:W-:-:S05]  /*0cb0*/  VIADD R11, R11, UR5 ;  /* 0x000000050b0b7c36 */ /* 0x000fca0008000000 */
[----:B------:R-:W-:-:S05]  /*0cc0*/  IADD3 R11, P1, PT, R0, R11, RZ ;  /* 0x0000000b000b7210 */ /* 0x000fca0007f3e0ff */
[----:B------:R-:W-:Y:S01]  /*0cd0*/  IMAD.X R6, RZ, RZ, RZ, P1 ;  /* 0x000000ffff067224 */ /* 0x000fe200008e06ff */
[----:B------:R-:W-:-:S04]  /*0ce0*/  LEA R10, P1, R11, UR6, 0x3 ;  /* 0x000000060b0a7c11 */ /* 0x000fc8000f8218ff */
[----:B------:R-:W-:Y:S01]  /*0cf0*/  LEA.HI.X R11, R11, UR7, R6, 0x3, P1 ;  /* 0x000000070b0b7c11 */ /* 0x000fe200088f1c06 */
[----:B--2---:R-:W-:-:S14]  /*0d00*/  DSETP.GEU.AND P0, PT, R8, R2, PT ;  /* 0x000000020800722a */ /* 0x004fdc0003f0e000 */
[----:B------:R0:W-:Y:S04]  /*0d10*/  @!P0 STG.E desc[UR16][R4.64], R7 ;  /* 0x0000000704008986 */ /* 0x0001e8000c101910 */
[----:B------:R-:W2:Y:S01]  /*0d20*/  LDG.E.64 R10, desc[UR16][R10.64] ;  /* 0x000000100a0a7981 */ /* 0x000ea2000c1e1b00 */
[----:B------:R-:W-:Y:S01]  /*0d30*/  @!P0 MOV R2, R8 ;  /* 0x0000000800028202 */ /* 0x000fe20000000f00 */
[----:B------:R-:W-:-:S06]  /*0d40*/  @!P0 IMAD.MOV.U32 R3, RZ, RZ, R9 ;  /* 0x000000ffff038224 */ /* 0x000fcc00078e0009 */
[----:B--2---:R-:W-:-:S14]  /*0d50*/  DSETP.GEU.AND P0, PT, R10, R2, PT ;  /* 0x000000020a00722a */ /* 0x004fdc0003f0e000 */
[C---:B------:R-:W-:Y:S01]  /*0d60*/  @!P0 VIADD R9, R7.reuse, 0x1 ;  /* 0x0000000107098836 */ /* 0x040fe20000000000 */
[----:B0-----:R-:W-:Y:S01]  /*0d70*/  IADD3 R7, PT, PT, R7, 0x2, RZ ;  /* 0x0000000207077810 */ /* 0x001fe20007ffe0ff */
[----:B------:R-:W-:Y:S02]  /*0d80*/  @!P0 IMAD.MOV.U32 R2, RZ, RZ, R10 ;  /* 0x000000ffff028224 */ /* 0x000fe400078e000a */
[----:B------:R-:W-:Y:S01]  /*0d90*/  @!P0 IMAD.MOV.U32 R3, RZ, RZ, R11 ;  /* 0x000000ffff038224 */ /* 0x000fe200078e000b */
[----:B------:R0:W-:Y:S06]  /*0da0*/  @!P0 STG.E desc[UR16][R4.64], R9 ;  /* 0x0000000904008986 */ /* 0x0001ec000c101910 */
.L_x_5:
[----:B------:R-:W-:Y:S05]  /*0db0*/  BRA.U UP1, `(.L_x_1) ;  /* 0x00000001012c7547 */ /* 0x000fea000b800000 */
[----:B------:R-:W2:Y:S01]  /*0dc0*/  LDCU.64 UR6, c[0x0][0x390] ;  /* 0x00007200ff0677ac */ /* 0x000ea20008000a00 */
[----:B01----:R-:W-:-:S05]  /*0dd0*/  IMAD R9, R7, UR5, RZ ;  /* 0x0000000507097c24 */ /* 0x003fca000f8e02ff */
[----:B------:R-:W-:-:S05]  /*0de0*/  IADD3 R6, P0, PT, R9, R0, RZ ;  /* 0x0000000009067210 */ /* 0x000fca0007f1e0ff */
[----:B------:R-:W-:Y:S01]  /*0df0*/  IMAD.X R9, RZ, RZ, RZ, P0 ;  /* 0x000000ffff097224 */ /* 0x000fe200000e06ff */
[----:B--2---:R-:W-:-:S04]  /*0e00*/  LEA R8, P0, R6, UR6, 0x3 ;  /* 0x0000000606087c11 */ /* 0x004fc8000f8018ff */
[----:B------:R-:W-:-:S06]  /*0e10*/  LEA.HI.X R9, R6, UR7, R9, 0x3, P0 ;  /* 0x0000000706097c11 */ /* 0x000fcc00080f1c09 */
[----:B------:R-:W2:Y:S02]  /*0e20*/  LDG.E.64 R8, desc[UR16][R8.64] ;  /* 0x0000001008087981 */ /* 0x000ea4000c1e1b00 */
[----:B--2---:R-:W-:-:S14]  /*0e30*/  DSETP.GEU.AND P0, PT, R8, R2, PT ;  /* 0x000000020800722a */ /* 0x004fdc0003f0e000 */
[----:B------:R2:W-:Y:S01]  /*0e40*/  @!P0 STG.E desc[UR16][R4.64], R7 ;  /* 0x0000000704008986 */ /* 0x0005e2000c101910 */
[----:B------:R-:W-:Y:S02]  /*0e50*/  @!P0 IMAD.MOV.U32 R2, RZ, RZ, R8 ;  /* 0x000000ffff028224 */ /* 0x000fe400078e0008 */
[----:B------:R-:W-:-:S07]  /*0e60*/  @!P0 IMAD.MOV.U32 R3, RZ, RZ, R9 ;  /* 0x000000ffff038224 */ /* 0x000fce00078e0009 */
.L_x_1:
[----:B------:R-:W0:Y:S02]  /*0e70*/  LDCU.64 UR6, c[0x0][0x3a8] ;  /* 0x00007500ff0677ac */ /* 0x000e240008000a00 */
[----:B0123--:R-:W-:-:S04]  /*0e80*/  LEA R4, P0, R0, UR6, 0x3 ;  /* 0x0000000600047c11 */ /* 0x00ffc8000f8018ff */
[----:B------:R-:W-:-:S05]  /*0e90*/  LEA.HI.X R5, R0, UR7, RZ, 0x3, P0 ;  /* 0x0000000700057c11 */ /* 0x000fca00080f1cff */
[----:B------:R-:W-:Y:S01]  /*0ea0*/  STG.E.64 desc[UR16][R4.64], R2 ;  /* 0x0000000204007986 */ /* 0x000fe2000c101b10 */
[----:B------:R-:W-:Y:S05]  /*0eb0*/  EXIT ;  /* 0x000000000000794d */ /* 0x000fea0003800000 */
.L_x_6:
        /* <DEDUP_REMOVED lines=12> */
.L_x_54:


//--------------------- .text._Z25findVectorIntersectionItrPdS_S_S_S_S_S_S_S_PjS0_jj --------------------------
	.section	.text._Z25findVectorIntersectionItrPdS_S_S_S_S_S_S_S_PjS0_jj,"ax",@progbits
	.align	128
        .global         _Z25findVectorIntersectionItrPdS_S_S_S_S_S_S_S_PjS0_jj
        .type           _Z25findVectorIntersectionItrPdS_S_S_S_S_S_S_S_PjS0_jj,@function
        .size           _Z25findVectorIntersectionItrPdS_S_S_S_S_S_S_S_PjS0_jj,(.L_x_50 - _Z25findVectorIntersectionItrPdS_S_S_S_S_S_S_S_PjS0_jj)
        .other          _Z25findVectorIntersectionItrPdS_S_S_S_S_S_S_S_PjS0_jj,@"STO_CUDA_ENTRY STV_DEFAULT"
_Z25findVectorIntersectionItrPdS_S_S_S_S_S_S_S_PjS0_jj:
.text._Z25findVectorIntersectionItrPdS_S_S_S_S_S_S_S_PjS0_jj:
[----:B------:R-:W-:Y:S01]  /*0000*/  LDC R1, c[0x0][0x37c] ;  /* 0x0000df00ff017b82 */ /* 0x000fe20000000800 */
[----:B------:R-:W0:Y:S07]  /*0010*/  S2R R15, SR_TID.Y ;  /* 0x00000000000f7919 */ /* 0x000e2e0000002200 */
[----:B------:R-:W0:Y:S01]  /*0020*/  S2UR UR4, SR_CTAID.X ;  /* 0x00000000000479c3 */ /* 0x000e220000002500 */
[----:B------:R-:W1:Y:S01]  /*0030*/  LDCU.64 UR6, c[0x0][0x3d8] ;  /* 0x00007b00ff0677ac */ /* 0x000e620008000a00 */
[----:B------:R-:W2:Y:S06]  /*0040*/  S2R R3, SR_TID.X ;  /* 0x0000000000037919 */ /* 0x000eac0000002100 */
[----:B------:R-:W0:Y:S02]  /*0050*/  LDC R0, c[0x0][0x360] ;  /* 0x0000d800ff007b82 */ /* 0x000e240000000800 */
[----:B0-----:R-:W-:-:S02]  /*0060*/  IMAD R15, R0, UR4, R15 ;  /* 0x00000004000f7c24 */ /* 0x001fc4000f8e020f */
[----:B--2---:R-:W-:-:S03]  /*0070*/  IMAD R0, R0, UR4, R3 ;  /* 0x0000000400007c24 */ /* 0x004fc6000f8e0203 */
[----:B-1----:R-:W-:-:S04]  /*0080*/  ISETP.GE.U32.AND P0, PT, R15, UR7, PT ;  /* 0x000000070f007c0c */ /* 0x002fc8000bf06070 */
[----:B------:R-:W-:-:S13]  /*0090*/  ISETP.GE.U32.OR P0, PT, R0, UR6, P0 ;  /* 0x0000000600007c0c */ /* 0x000fda0008706470 */
        /* <DEDUP_REMOVED lines=9> */
[----:B------:R-:W2:Y:S08]  /*0130*/  LDC.64 R16, c[0x0][0x380] ;  /* 0x0000e000ff107b82 */ /* 0x000eb00000000a00 */
[----:B------:R-:W3:Y:S01]  /*0140*/  LDC.64 R8, c[0x0][0x398] ;  /* 0x0000e600ff087b82 */ /* 0x000ee20000000a00 */
[----:B0-----:R-:W-:-:S06]  /*0150*/  IMAD.WIDE.U32 R4, R15, 0x8, R4 ;  /* 0x000000080f047825 */ /* 0x001fcc00078e0004 */
[----:B------:R-:W4:Y:S01]  /*0160*/  LDG.E.64 R4, desc[UR4][R4.64] ;  /* 0x0000000404047981 */ /* 0x000f22000c1e1b00 */
[----:B-1----:R-:W-:-:S06]  /*0170*/  IMAD.WIDE.U32 R2, R0, 0x8, R2 ;  /* 0x0000000800027825 */ /* 0x002fcc00078e0002 */
[----:B------:R-:W4:Y:S01]  /*0180*/  LDG.E.64 R2, desc[UR4][R2.64] ;  /* 0x0000000402027981 */ /* 0x000f22000c1e1b00 */
[----:B--2---:R-:W-:-:S06]  /*0190*/  IMAD.WIDE.U32 R16, R0, 0x8, R16 ;  /* 0x0000000800107825 */ /* 0x004fcc00078e0010 */
[----:B------:R-:W2:Y:S01]  /*01a0*/  LDG.E.64 R16, desc[UR4][R16.64] ;  /* 0x0000000410107981 */ /* 0x000ea2000c1e1b00 */
[----:B---3--:R-:W-:-:S06]  /*01b0*/  IMAD.WIDE.U32 R8, R15, 0x8, R8 ;  /* 0x000000080f087825 */ /* 0x008fcc00078e0008 */
[----:B------:R-:W2:Y:S01]  /*01c0*/  LDG.E.64 R8, desc[UR4][R8.64] ;  /* 0x0000000408087981 */ /* 0x000ea2000c1e1b00 */
[----:B----4-:R-:W-:-:S08]  /*01d0*/  DMUL R6, R4, R2 ;  /* 0x0000000204067228 */ /* 0x010fd00000000000 */
[----:B--2---:R-:W-:-:S08]  /*01e0*/  DFMA R6, R16, R8, -R6 ;  /* 0x000000081006722b */ /* 0x004fd00000000806 */
[----:B------:R-:W-:-:S14]  /*01f0*/  DSETP.NEU.AND P0, PT, R6, RZ, PT ;  /* 0x000000ff0600722a */ /* 0x000fdc0003f0d000 */
[----:B------:R-:W-:Y:S05]  /*0200*/  @!P0 EXIT ;  /* 0x000000000000894d */ /* 0x000fea0003800000 */
[----:B------:R-:W0:Y:S08]  /*0210*/  LDC.64 R24, c[0x0][0x3b8] ;  /* 0x0000ee00ff187b82 */ /* 0x000e300000000a00 */
[----:B------:R-:W1:Y:S08]  /*0220*/  LDC.64 R22, c[0x0][0x3a8] ;  /* 0x0000ea00ff167b82 */ /* 0x000e700000000a00 */
[----:B------:R-:W2:Y:S08]  /*0230*/  LDC.64 R20, c[0x0][0x3b0] ;  /* 0x0000ec00ff147b82 */ /* 0x000eb00000000a00 */
[----:B------:R-:W3:Y:S01]  /*0240*/  LDC.64 R18, c[0x0][0x3a0] ;  /* 0x0000e800ff127b82 */ /* 0x000ee20000000a00 */
[----:B0-----:R-:W-:-:S06]  /*0250*/  IMAD.WIDE.U32 R24, R0, 0x8, R24 ;  /* 0x0000000800187825 */ /* 0x001fcc00078e0018 */
[----:B------:R-:W4:Y:S01]  /*0260*/  LDG.E.64 R24, desc[UR4][R24.64] ;  /* 0x0000000418187981 */ /* 0x000f22000c1e1b00 */
[----:B-1----:R-:W-:-:S05]  /*0270*/  IMAD.WIDE.U32 R22, R15, 0x8, R22 ;  /* 0x000000080f167825 */ /* 0x002fca00078e0016 */
[----:B------:R0:W4:Y:S01]  /*0280*/  LDG.E.64 R10, desc[UR4][R22.64] ;  /* 0x00000004160a7981 */ /* 0x000122000c1e1b00 */
[----:B--2---:R-:W-:-:S06]  /*0290*/  IMAD.WIDE.U32 R20, R0, 0x8, R20 ;  /* 0x0000000800147825 */ /* 0x004fcc00078e0014 */
[----:B------:R-:W2:Y:S01]  /*02a0*/  LDG.E.64 R20, desc[UR4][R20.64] ;  /* 0x0000000414147981 */ /* 0x000ea2000c1e1b00 */
[----:B---3--:R-:W-:-:S05]  /*02b0*/  IMAD.WIDE.U32 R18, R15, 0x8, R18 ;  /* 0x000000080f127825 */ /* 0x008fca00078e0012 */
[----:B------:R-:W2:Y:S01]  /*02c0*/  LDG.E.64 R12, desc[UR4][R18.64] ;  /* 0x00000004120c7981 */ /* 0x000ea2000c1e1b00 */
[----:B------:R-:W1:Y:S01]  /*02d0*/  MUFU.RCP64H R27, R7 ;  /* 0x00000007001b7308 */ /* 0x000e620000001800 */
[----:B------:R-:W-:-:S06]  /*02e0*/  IMAD.MOV.U32 R26, RZ, RZ, 0x1 ;  /* 0x00000001ff1a7424 */ /* 0x000fcc00078e00ff */
[----:B-1----:R-:W-:-:S08]  /*02f0*/  DFMA R28, -R6, R26, 1 ;  /* 0x3ff00000061c742b */ /* 0x002fd0000000011a */
[----:B------:R-:W-:-:S08]  /*0300*/  DFMA R28, R28, R28, R28 ;  /* 0x0000001c1c1c722b */ /* 0x000fd0000000001c */
[----:B------:R-:W-:-:S08]  /*0310*/  DFMA R28, R26, R28, R26 ;  /* 0x0000001c1a1c722b */ /* 0x000fd0000000001a */
[----:B0-----:R-:W-:-:S08]  /*0320*/  DFMA R22, -R6, R28, 1 ;  /* 0x3ff000000616742b */ /* 0x001fd0000000011c */
[----:B------:R-:W-:Y:S01]  /*0330*/  DFMA R22, R28, R22, R28 ;  /* 0x000000161c16722b */ /* 0x000fe2000000001c */
[----:B------:R-:W-:Y:S01]  /*0340*/  BSSY.RECONVERGENT B0, `(.L_x_7) ;  /* 0x0000014000007945 */ /* 0x000fe20003800200 */
[----:B----4-:R-:W-:-:S08]  /*0350*/  DADD R10, R10, -R24 ;  /* 0x000000000a0a7229 */ /* 0x010fd00000000818 */
[----:B------:R-:W-:Y:S02]  /*0360*/  DMUL R16, R16, R10 ;  /* 0x0000000a10107228 */ /* 0x000fe40000000000 */
[----:B--2---:R-:W-:-:S08]  /*0370*/  DADD R12, R12, -R20 ;  /* 0x000000000c0c7229 */ /* 0x004fd00000000814 */
[----:B------:R-:W-:-:S08]  /*0380*/  DFMA R16, R2, R12, -R16 ;  /* 0x0000000c0210722b */ /* 0x000fd00000000810 */
[----:B------:R-:W-:-:S08]  /*0390*/  DMUL R2, R16, R22 ;  /* 0x0000001610027228 */ /* 0x000fd00000000000 */
[----:B------:R-:W-:-:S08]  /*03a0*/  DFMA R18, -R6, R2, R16 ;  /* 0x000000020612722b */ /* 0x000fd00000000110 */
[----:B------:R-:W-:Y:S01]  /*03b0*/  DFMA R2, R22, R18, R2 ;  /* 0x000000121602722b */ /* 0x000fe20000000002 */
[----:B------:R-:W-:-:S09]  /*03c0*/  FSETP.GEU.AND P1, PT, |R17|, 6.5827683646048100446e-37, PT ;  /* 0x036000001100780b */ /* 0x000fd20003f2e200 */
[----:B------:R-:W-:-:S05]  /*03d0*/  FFMA R14, RZ, R7, R3 ;  /* 0x00000007ff0e7223 */ /* 0x000fca0000000003 */
[----:B------:R-:W-:-:S13]  /*03e0*/  FSETP.GT.AND P0, PT, |R14|, 1.469367938527859385e-39, PT ;  /* 0x001000000e00780b */ /* 0x000fda0003f04200 */
[----:B------:R-:W-:Y:S05]  /*03f0*/  @P0 BRA P1, `(.L_x_8) ;  /* 0x0000000000200947 */ /* 0x000fea0000800000 */
[----:B------:R-:W-:Y:S01]  /*0400*/  IMAD.MOV.U32 R20, RZ, RZ, R16 ;  /* 0x000000ffff147224 */ /* 0x000fe200078e0010 */
[----:B------:R-:W-:Y:S01]  /*0410*/  MOV R14, 0x460 ;  /* 0x00000460000e7802 */ /* 0x000fe20000000f00 */
[----:B------:R-:W-:Y:S02]  /*0420*/  IMAD.MOV.U32 R21, RZ, RZ, R17 ;  /* 0x000000ffff157224 */ /* 0x000fe400078e0011 */
[----:B------:R-:W-:Y:S02]  /*0430*/  IMAD.MOV.U32 R16, RZ, RZ, R6 ;  /* 0x000000ffff107224 */ /* 0x000fe400078e0006 */
[----:B------:R-:W-:-:S07]  /*0440*/  IMAD.MOV.U32 R17, RZ, RZ, R7 ;  /* 0x000000ffff117224 */ /* 0x000fce00078e0007 */
[----:B------:R-:W-:Y:S05]  /*0450*/  CALL.REL.NOINC `($__internal_0_$__cuda_sm20_div_rn_f64_full) ;  /* 0x0000000000bc7944 */ /* 0x000fea0003c00000 */
[----:B------:R-:W-:Y:S02]  /*0460*/  IMAD.MOV.U32 R2, RZ, RZ, R24 ;  /* 0x000000ffff027224 */ /* 0x000fe400078e0018 */
[----:B------:R-:W-:-:S07]  /*0470*/  IMAD.MOV.U32 R3, RZ, RZ, R25 ;  /* 0x000000ffff037224 */ /* 0x000fce00078e0019 */
.L_x_8:
[----:B------:R-:W-:Y:S05]  /*0480*/  BSYNC.RECONVERGENT B0 ;  /* 0x0000000000007941 */ /* 0x000fea0003800200 */
.L_x_7:
[----:B------:R-:W0:Y:S01]  /*0490*/  MUFU.RCP64H R17, R7 ;  /* 0x0000000700117308 */ /* 0x000e220000001800 */
[----:B------:R-:W-:Y:S01]  /*04a0*/  IMAD.MOV.U32 R16, RZ, RZ, 0x1 ;  /* 0x00000001ff107424 */ /* 0x000fe200078e00ff */
[----:B------:R-:W-:Y:S01]  /*04b0*/  DMUL R4, R4, R10 ;  /* 0x0000000a04047228 */ /* 0x000fe20000000000 */
[----:B------:R-:W-:Y:S07]  /*04c0*/  BSSY.RECONVERGENT B0, `(.L_x_9) ;  /* 0x0000016000007945 */ /* 0x000fee0003800200 */
[----:B------:R-:W-:-:S02]  /*04d0*/  DFMA R8, R8, R12, -R4 ;  /* 0x0000000c0808722b */ /* 0x000fc40000000804 */
[----:B0-----:R-:W-:-:S08]  /*04e0*/  DFMA R18, -R6, R16, 1 ;  /* 0x3ff000000612742b */ /* 0x001fd00000000110 */
[----:B------:R-:W-:Y:S01]  /*04f0*/  FSETP.GEU.AND P1, PT, |R9|, 6.5827683646048100446e-37, PT ;  /* 0x036000000900780b */ /* 0x000fe20003f2e200 */
[----:B------:R-:W-:-:S08]  /*0500*/  DFMA R18, R18, R18, R18 ;  /* 0x000000121212722b */ /* 0x000fd00000000012 */
[----:B------:R-:W-:-:S08]  /*0510*/  DFMA R18, R16, R18, R16 ;  /* 0x000000121012722b */ /* 0x000fd00000000010 */
[----:B------:R-:W-:-:S08]  /*0520*/  DFMA R10, -R6, R18, 1 ;  /* 0x3ff00000060a742b */ /* 0x000fd00000000112 */
[----:B------:R-:W-:-:S08]  /*0530*/  DFMA R18, R18, R10, R18 ;  /* 0x0000000a1212722b */ /* 0x000fd00000000012 */
[----:B------:R-:W-:-:S08]  /*0540*/  DMUL R4, R18, R8 ;  /* 0x0000000812047228 */ /* 0x000fd00000000000 */
[----:B------:R-:W-:-:S08]  /*0550*/  DFMA R10, -R6, R4, R8 ;  /* 0x00000004060a722b */ /* 0x000fd00000000108 */
[----:B------:R-:W-:-:S10]  /*0560*/  DFMA R4, R18, R10, R4 ;  /* 0x0000000a1204722b */ /* 0x000fd40000000004 */
        /* <DEDUP_REMOVED lines=9> */
[----:B------:R-:W-:Y:S01]  /*0600*/  MOV R4, R24 ;  /* 0x0000001800047202 */ /* 0x000fe20000000f00 */
[----:B------:R-:W-:-:S07]  /*0610*/  IMAD.MOV.U32 R5, RZ, RZ, R25 ;  /* 0x000000ffff057224 */ /* 0x000fce00078e0019 */
.L_x_10:
[----:B------:R-:W-:Y:S05]  /*0620*/  BSYNC.RECONVERGENT B0 ;  /* 0x0000000000007941 */ /* 0x000fea0003800200 */
.L_x_9:
[----:B------:R-:W-:Y:S02]  /*0630*/  DSETP.GTU.AND P1, PT, R2, 1, PT ;  /* 0x3ff000000200742a */ /* 0x000fe40003f2c000 */
[----:B------:R-:W-:-:S04]  /*0640*/  DSETP.GTU.AND P0, PT, R4, 1, PT ;  /* 0x3ff000000400742a */ /* 0x000fc80003f0c000 */
[----:B------:R-:W-:Y:S02]  /*0650*/  DSETP.GE.AND P1, PT, R2, RZ, !P1 ;  /* 0x000000ff0200722a */ /* 0x000fe40004f26000 */
[----:B------:R-:W-:-:S06]  /*0660*/  DSETP.GT.AND P0, PT, R4, RZ, !P0 ;  /* 0x000000ff0400722a */ /* 0x000fcc0004704000 */
[----:B------:R-:W-:-:S13]  /*0670*/  PLOP3.LUT P0, PT, P0, P1, PT, 0x80, 0x8 ;  /* 0x000000000008781c */ /* 0x000fda0000703070 */
[----:B------:R-:W-:Y:S05]  /*0680*/  @!P0 EXIT ;  /* 0x000000000000894d */ /* 0x000fea0003800000 */
[----:B------:R-:W0:Y:S01]  /*0690*/  LDC.64 R2, c[0x0][0x3d0] ;  /* 0x0000f400ff027b82 */ /* 0x000e220000000a00 */
[----:B------:R-:W1:Y:S07]  /*06a0*/  LDCU UR6, c[0x0][0x3d8] ;  /* 0x00007b00ff0677ac */ /* 0x000e6e0008000800 */
[----:B------:R-:W2:Y:S01]  /*06b0*/  LDC.64 R6, c[0x0][0x3c0] ;  /* 0x0000f000ff067b82 */ /* 0x000ea20000000a00 */
[----:B0-----:R-:W-:-:S05]  /*06c0*/  IMAD.WIDE.U32 R2, R0, 0x4, R2 ;  /* 0x0000000400027825 */ /* 0x001fca00078e0002 */
[----:B------:R-:W3:Y:S01]  /*06d0*/  LDG.E R8, desc[UR4][R2.64] ;  /* 0x0000000402087981 */ /* 0x000ee2000c1e1900 */
[----:B-1----:R-:W-:-:S04]  /*06e0*/  IMAD R15, R15, UR6, R0 ;  /* 0x000000060f0f7c24 */ /* 0x002fc8000f8e0200 */
[----:B--2---:R-:W-:Y:S01]  /*06f0*/  IMAD.WIDE.U32 R6, R15, 0x8, R6 ;  /* 0x000000080f067825 */ /* 0x004fe200078e0006 */
[----:B---3--:R-:W-:-:S13]  /*0700*/  ISETP.NE.AND P0, PT, R8, RZ, PT ;  /* 0x000000ff0800720c */ /* 0x008fda0003f05270 */
[----:B------:R-:W-:-:S05]  /*0710*/  @!P0 IMAD.MOV.U32 R9, RZ, RZ, 0x1 ;  /* 0x00000001ff098424 */ /* 0x000fca00078e00ff */
[----:B------:R-:W-:Y:S04]  /*0720*/  @!P0 STG.E desc[UR4][R2.64], R9 ;  /* 0x0000000902008986 */ /* 0x000fe8000c101904 */
[----:B------:R-:W-:Y:S01]  /*0730*/  STG.E.64 desc[UR4][R6.64], R4 ;  /* 0x0000000406007986 */ /* 0x000fe2000c101b04 */
[----:B------:R-:W-:Y:S05]  /*0740*/  EXIT ;  /* 0x000000000000794d */ /* 0x000fea0003800000 */
        .weak           $__internal_0_$__cuda_sm20_div_rn_f64_full
        .type           $__internal_0_$__cuda_sm20_div_rn_f64_full,@function
        .size           $__internal_0_$__cuda_sm20_div_rn_f64_full,(.L_x_50 - $__internal_0_$__cuda_sm20_div_rn_f64_full)
$__internal_0_$__cuda_sm20_div_rn_f64_full:
[----:B------:R-:W-:Y:S01]  /*0750*/  FSETP.GEU.AND P2, PT, |R21|, 1.469367938527859385e-39, PT ;  /* 0x001000001500780b */ /* 0x000fe20003f4e200 */
[----:B------:R-:W-:Y:S01]  /*0760*/  IMAD.MOV.U32 R31, RZ, RZ, 0x1ca00000 ;  /* 0x1ca00000ff1f7424 */ /* 0x000fe200078e00ff */
[C---:B------:R-:W-:Y:S01]  /*0770*/  FSETP.GEU.AND P0, PT, |R17|.reuse, 1.469367938527859385e-39, PT ;  /* 0x001000001100780b */ /* 0x040fe20003f0e200 */
[----:B------:R-:W-:Y:S01]  /*0780*/  IMAD.MOV.U32 R22, RZ, RZ, R20 ;  /* 0x000000ffff167224 */ /* 0x000fe200078e0014 */
[----:B------:R-:W-:Y:S01]  /*0790*/  LOP3.LUT R18, R17, 0x800fffff, RZ, 0xc0, !PT ;  /* 0x800fffff11127812 */ /* 0x000fe200078ec0ff */
[----:B------:R-:W-:Y:S01]  /*07a0*/  IMAD.MOV.U32 R24, RZ, RZ, 0x1 ;  /* 0x00000001ff187424 */ /* 0x000fe200078e00ff */
[----:B------:R-:W-:Y:S01]  /*07b0*/  LOP3.LUT R30, R21, 0x7ff00000, RZ, 0xc0, !PT ;  /* 0x7ff00000151e7812 */ /* 0x000fe200078ec0ff */
[----:B------:R-:W-:Y:S01]  /*07c0*/  BSSY.RECONVERGENT B1, `(.L_x_11) ;  /* 0x0000050000017945 */ /* 0x000fe20003800200 */
[----:B------:R-:W-:Y:S01]  /*07d0*/  LOP3.LUT R19, R18, 0x3ff00000, RZ, 0xfc, !PT ;  /* 0x3ff0000012137812 */ /* 0x000fe200078efcff */
[----:B------:R-:W-:Y:S01]  /*07e0*/  IMAD.MOV.U32 R18, RZ, RZ, R16 ;  /* 0x000000ffff127224 */ /* 0x000fe200078e0010 */
[----:B------:R-:W-:-:S03]  /*07f0*/  LOP3.LUT R33, R17, 0x7ff00000, RZ, 0xc0, !PT ;  /* 0x7ff0000011217812 */ /* 0x000fc600078ec0ff */
[----:B------:R-:W-:Y:S01]  /*0800*/  @!P2 LOP3.LUT R23, R17, 0x7ff00000, RZ, 0xc0, !PT ;  /* 0x7ff000001117a812 */ /* 0x000fe200078ec0ff */
[----:B------:R-:W-:Y:S01]  /*0810*/  @!P2 IMAD.MOV.U32 R26, RZ, RZ, RZ ;  /* 0x000000ffff1aa224 */ /* 0x000fe200078e00ff */
[----:B------:R-:W-:Y:S01]  /*0820*/  @!P0 DMUL R18, R16, 8.98846567431157953865e+307 ;  /* 0x7fe0000010128828 */ /* 0x000fe20000000000 */
[C---:B------:R-:W-:Y:S02]  /*0830*/  ISETP.GE.U32.AND P1, PT, R30.reuse, R33, PT ;  /* 0x000000211e00720c */ /* 0x040fe40003f26070 */
[----:B------:R-:W-:Y:S02]  /*0840*/  @!P2 ISETP.GE.U32.AND P3, PT, R30, R23, PT ;  /* 0x000000171e00a20c */ /* 0x000fe40003f66070 */
[C---:B------:R-:W-:Y:S01]  /*0850*/  SEL R23, R31.reuse, 0x63400000, !P1 ;  /* 0x634000001f177807 */ /* 0x040fe20004800000 */
[----:B------:R-:W0:Y:S01]  /*0860*/  MUFU.RCP64H R25, R19 ;  /* 0x0000001300197308 */ /* 0x000e220000001800 */
[----:B------:R-:W-:Y:S02]  /*0870*/  @!P2 SEL R27, R31, 0x63400000, !P3 ;  /* 0x634000001f1ba807 */ /* 0x000fe40005800000 */
[----:B------:R-:W-:-:S02]  /*0880*/  LOP3.LUT R23, R23, 0x800fffff, R21, 0xf8, !PT ;  /* 0x800fffff17177812 */ /* 0x000fc400078ef815 */
[----:B------:R-:W-:Y:S02]  /*0890*/  @!P2 LOP3.LUT R27, R27, 0x80000000, R21, 0xf8, !PT ;  /* 0x800000001b1ba812 */ /* 0x000fe400078ef815 */
[----:B------:R-:W-:Y:S02]  /*08a0*/  @!P0 LOP3.LUT R33, R19, 0x7ff00000, RZ, 0xc0, !PT ;  /* 0x7ff0000013218812 */ /* 0x000fe400078ec0ff */
[----:B------:R-:W-:-:S06]  /*08b0*/  @!P2 LOP3.LUT R27, R27, 0x100000, RZ, 0xfc, !PT ;  /* 0x001000001b1ba812 */ /* 0x000fcc00078efcff */
[----:B------:R-:W-:Y:S02]  /*08c0*/  @!P2 DFMA R22, R22, 2, -R26 ;  /* 0x400000001616a82b */ /* 0x000fe4000000081a */
[----:B0-----:R-:W-:-:S08]  /*08d0*/  DFMA R26, R24, -R18, 1 ;  /* 0x3ff00000181a742b */ /* 0x001fd00000000812 */
[----:B------:R-:W-:-:S08]  /*08e0*/  DFMA R26, R26, R26, R26 ;  /* 0x0000001a1a1a722b */ /* 0x000fd0000000001a */
[----:B------:R-:W-:-:S08]  /*08f0*/  DFMA R24, R24, R26, R24 ;  /* 0x0000001a1818722b */ /* 0x000fd00000000018 */
[----:B------:R-:W-:-:S08]  /*0900*/  DFMA R26, R24, -R18, 1 ;  /* 0x3ff00000181a742b */ /* 0x000fd00000000812 */
[----:B------:R-:W-:-:S08]  /*0910*/  DFMA R24, R24, R26, R24 ;  /* 0x0000001a1818722b */ /* 0x000fd00000000018 */
[----:B------:R-:W-:-:S08]  /*0920*/  DMUL R26, R24, R22 ;  /* 0x00000016181a7228 */ /* 0x000fd00000000000 */
[----:B------:R-:W-:-:S08]  /*0930*/  DFMA R28, R26, -R18, R22 ;  /* 0x800000121a1c722b */ /* 0x000fd00000000016 */
[----:B------:R-:W-:Y:S01]  /*0940*/  DFMA R28, R24, R28, R26 ;  /* 0x0000001c181c722b */ /* 0x000fe2000000001a */
[----:B------:R-:W-:Y:S01]  /*0950*/  IMAD.MOV.U32 R26, RZ, RZ, R30 ;  /* 0x000000ffff1a7224 */ /* 0x000fe200078e001e */
[----:B------:R-:W-:-:S04]  /*0960*/  @!P2 LOP3.LUT R26, R23, 0x7ff00000, RZ, 0xc0, !PT ;  /* 0x7ff00000171aa812 */ /* 0x000fc800078ec0ff */
[----:B------:R-:W-:-:S04]  /*0970*/  IADD3 R24, PT, PT, R26, -0x1, RZ ;  /* 0xffffffff1a187810 */ /* 0x000fc80007ffe0ff */
[----:B------:R-:W-:Y:S01]  /*0980*/  ISETP.GT.U32.AND P0, PT, R24, 0x7feffffe, PT ;  /* 0x7feffffe1800780c */ /* 0x000fe20003f04070 */
[----:B------:R-:W-:-:S05]  /*0990*/  VIADD R24, R33, 0xffffffff ;  /* 0xffffffff21187836 */ /* 0x000fca0000000000 */
[----:B------:R-:W-:-:S13]  /*09a0*/  ISETP.GT.U32.OR P0, PT, R24, 0x7feffffe, P0 ;  /* 0x7feffffe1800780c */ /* 0x000fda0000704470 */
[----:B------:R-:W-:Y:S05]  /*09b0*/  @P0 BRA `(.L_x_12) ;  /* 0x00000000006c0947 */ /* 0x000fea0003800000 */
[----:B------:R-:W-:Y:S01]  /*09c0*/  LOP3.LUT R21, R17, 0x7ff00000, RZ, 0xc0, !PT ;  /* 0x7ff0000011157812 */ /* 0x000fe200078ec0ff */
[----:B------:R-:W-:-:S03]  /*09d0*/  IMAD.MOV.U32 R26, RZ, RZ, RZ ;  /* 0x000000ffff1a7224 */ /* 0x000fc600078e00ff */
[CC--:B------:R-:W-:Y:S02]  /*09e0*/  VIADDMNMX R20, R30.reuse, -R21.reuse, 0xb9600000, !PT ;  /* 0xb96000001e147446 */ /* 0x0c0fe40007800915 */
[----:B------:R-:W-:Y:S02]  /*09f0*/  ISETP.GE.U32.AND P0, PT, R30, R21, PT ;  /* 0x000000151e00720c */ /* 0x000fe40003f06070 */
[----:B------:R-:W-:Y:S02]  /*0a00*/  VIMNMX R20, PT, PT, R20, 0x46a00000, PT ;  /* 0x46a0000014147848 */ /* 0x000fe40003fe0100 */
[----:B------:R-:W-:-:S05]  /*0a10*/  SEL R31, R31, 0x63400000, !P0 ;  /* 0x634000001f1f7807 */ /* 0x000fca0004000000 */
[----:B------:R-:W-:-:S04]  /*0a20*/  IMAD.IADD R20, R20, 0x1, -R31 ;  /* 0x0000000114147824 */ /* 0x000fc800078e0a1f */
[----:B------:R-:W-:-:S06]  /*0a30*/  VIADD R27, R20, 0x7fe00000 ;  /* 0x7fe00000141b7836 */ /* 0x000fcc0000000000 */
[----:B------:R-:W-:-:S10]  /*0a40*/  DMUL R24, R28, R26 ;  /* 0x0000001a1c187228 */ /* 0x000fd40000000000 */
[----:B------:R-:W-:-:S13]  /*0a50*/  FSETP.GTU.AND P0, PT, |R25|, 1.469367938527859385e-39, PT ;  /* 0x001000001900780b */ /* 0x000fda0003f0c200 */
[----:B------:R-:W-:Y:S05]  /*0a60*/  @P0 BRA `(.L_x_13) ;  /* 0x0000000000940947 */ /* 0x000fea0003800000 */
[----:B------:R-:W-:Y:S01]  /*0a70*/  DFMA R18, R28, -R18, R22 ;  /* 0x800000121c12722b */ /* 0x000fe20000000016 */
[----:B------:R-:W-:-:S09]  /*0a80*/  IMAD.MOV.U32 R26, RZ, RZ, RZ ;  /* 0x000000ffff1a7224 */ /* 0x000fd200078e00ff */
[C---:B------:R-:W-:Y:S02]  /*0a90*/  FSETP.NEU.AND P0, PT, R19.reuse, RZ, PT ;  /* 0x000000ff1300720b */ /* 0x040fe40003f0d000 */
[----:B------:R-:W-:-:S04]  /*0aa0*/  LOP3.LUT R21, R19, 0x80000000, R17, 0x48, !PT ;  /* 0x8000000013157812 */ /* 0x000fc800078e4811 */
[----:B------:R-:W-:-:S07]  /*0ab0*/  LOP3.LUT R27, R21, R27, RZ, 0xfc, !PT ;  /* 0x0000001b151b7212 */ /* 0x000fce00078efcff */
[----:B------:R-:W-:Y:S05]  /*0ac0*/  @!P0 BRA `(.L_x_13) ;  /* 0x00000000007c8947 */ /* 0x000fea0003800000 */
[----:B------:R-:W-:Y:S01]  /*0ad0*/  IMAD.MOV R17, RZ, RZ, -R20 ;  /* 0x000000ffff117224 */ /* 0x000fe200078e0a14 */
[----:B------:R-:W-:Y:S01]  /*0ae0*/  DMUL.RP R26, R28, R26 ;  /* 0x0000001a1c1a7228 */ /* 0x000fe20000008000 */
[----:B------:R-:W-:-:S06]  /*0af0*/  IMAD.MOV.U32 R16, RZ, RZ, RZ ;  /* 0x000000ffff107224 */ /* 0x000fcc00078e00ff */
[----:B------:R-:W-:-:S03]  /*0b00*/  DFMA R16, R24, -R16, R28 ;  /* 0x800000101810722b */ /* 0x000fc6000000001c */
[----:B------:R-:W-:-:S03]  /*0b10*/  LOP3.LUT R21, R27, R21, RZ, 0x3c, !PT ;  /* 0x000000151b157212 */ /* 0x000fc600078e3cff */
[----:B------:R-:W-:-:S04]  /*0b20*/  IADD3 R16, PT, PT, -R20, -0x43300000, RZ ;  /* 0xbcd0000014107810 */ /* 0x000fc80007ffe1ff */
[----:B------:R-:W-:-:S04]  /*0b30*/  FSETP.NEU.AND P0, PT, |R17|, R16, PT ;  /* 0x000000101100720b */ /* 0x000fc80003f0d200 */
[----:B------:R-:W-:Y:S02]  /*0b40*/  FSEL R24, R26, R24, !P0 ;  /* 0x000000181a187208 */ /* 0x000fe40004000000 */
[----:B------:R-:W-:Y:S01]  /*0b50*/  FSEL R25, R21, R25, !P0 ;  /* 0x0000001915197208 */ /* 0x000fe20004000000 */
[----:B------:R-:W-:Y:S06]  /*0b60*/  BRA `(.L_x_13) ;  /* 0x0000000000547947 */ /* 0x000fec0003800000 */
.L_x_12:
[----:B------:R-:W-:-:S14]  /*0b70*/  DSETP.NAN.AND P0, PT, R20, R20, PT ;  /* 0x000000141400722a */ /* 0x000fdc0003f08000 */
[----:B------:R-:W-:Y:S05]  /*0b80*/  @P0 BRA `(.L_x_14) ;  /* 0x0000000000440947 */ /* 0x000fea0003800000 */
[----:B------:R-:W-:-:S14]  /*0b90*/  DSETP.NAN.AND P0, PT, R16, R16, PT ;  /* 0x000000101000722a */ /* 0x000fdc0003f08000 */
[----:B------:R-:W-:Y:S05]  /*0ba0*/  @P0 BRA `(.L_x_15) ;  /* 0x0000000000300947 */ /* 0x000fea0003800000 */
[----:B------:R-:W-:Y:S01]  /*0bb0*/  ISETP.NE.AND P0, PT, R26, R33, PT ;  /* 0x000000211a00720c */ /* 0x000fe20003f05270 */
[----:B------:R-:W-:Y:S01]  /*0bc0*/  IMAD.MOV.U32 R24, RZ, RZ, 0x0 ;  /* 0x00000000ff187424 */ /* 0x000fe200078e00ff */
[----:B------:R-:W-:-:S11]  /*0bd0*/  MOV R25, 0xfff80000 ;  /* 0xfff8000000197802 */ /* 0x000fd60000000f00 */
[----:B------:R-:W-:Y:S05]  /*0be0*/  @!P0 BRA `(.L_x_13) ;  /* 0x0000000000348947 */ /* 0x000fea0003800000 */
[----:B------:R-:W-:Y:S02]  /*0bf0*/  ISETP.NE.AND P0, PT, R26, 0x7ff00000, PT ;  /* 0x7ff000001a00780c */ /* 0x000fe40003f05270 */
[----:B------:R-:W-:Y:S02]  /*0c00*/  LOP3.LUT R25, R21, 0x80000000, R17, 0x48, !PT ;  /* 0x8000000015197812 */ /* 0x000fe400078e4811 */
[----:B------:R-:W-:-:S13]  /*0c10*/  ISETP.EQ.OR P0, PT, R33, RZ, !P0 ;  /* 0x000000ff2100720c */ /* 0x000fda0004702670 */
[----:B------:R-:W-:Y:S01]  /*0c20*/  @P0 LOP3.LUT R16, R25, 0x7ff00000, RZ, 0xfc, !PT ;  /* 0x7ff0000019100812 */ /* 0x000fe200078efcff */
[----:B------:R-:W-:Y:S02]  /*0c30*/  @!P0 IMAD.MOV.U32 R24, RZ, RZ, RZ ;  /* 0x000000ffff188224 */ /* 0x000fe400078e00ff */
[----:B------:R-:W-:Y:S02]  /*0c40*/  @P0 IMAD.MOV.U32 R24, RZ, RZ, RZ ;  /* 0x000000ffff180224 */ /* 0x000fe400078e00ff */
[----:B------:R-:W-:Y:S01]  /*0c50*/  @P0 IMAD.MOV.U32 R25, RZ, RZ, R16 ;  /* 0x000000ffff190224 */ /* 0x000fe200078e0010 */
[----:B------:R-:W-:Y:S06]  /*0c60*/  BRA `(.L_x_13) ;  /* 0x0000000000147947 */ /* 0x000fec0003800000 */
.L_x_15:
[----:B------:R-:W-:Y:S01]  /*0c70*/  LOP3.LUT R25, R17, 0x80000, RZ, 0xfc, !PT ;  /* 0x0008000011197812 */ /* 0x000fe200078efcff */
[----:B------:R-:W-:Y:S01]  /*0c80*/  IMAD.MOV.U32 R24, RZ, RZ, R16 ;  /* 0x000000ffff187224 */ /* 0x000fe200078e0010 */
[----:B------:R-:W-:Y:S06]  /*0c90*/  BRA `(.L_x_13) ;  /* 0x0000000000087947 */ /* 0x000fec0003800000 */
.L_x_14:
[----:B------:R-:W-:Y:S01]  /*0ca0*/  LOP3.LUT R25, R21, 0x80000, RZ, 0xfc, !PT ;  /* 0x0008000015197812 */ /* 0x000fe200078efcff */
[----:B------:R-:W-:-:S07]  /*0cb0*/  IMAD.MOV.U32 R24, RZ, RZ, R20 ;  /* 0x000000ffff187224 */ /* 0x000fce00078e0014 */
.L_x_13:
[----:B------:R-:W-:Y:S05]  /*0cc0*/  BSYNC.RECONVERGENT B1 ;  /* 0x0000000000017941 */ /* 0x000fea0003800200 */
.L_x_11:
[----:B------:R-:W-:Y:S02]  /*0cd0*/  IMAD.MOV.U32 R16, RZ, RZ, R14 ;  /* 0x000000ffff107224 */ /* 0x000fe400078e000e */
[----:B------:R-:W-:-:S04]  /*0ce0*/  IMAD.MOV.U32 R17, RZ, RZ, 0x0 ;  /* 0x00000000ff117424 */ /* 0x000fc800078e00ff */
[----:B------:R-:W-:Y:S05]  /*0cf0*/  RET.REL.NODEC R16 `(_Z25findVectorIntersectionItrPdS_S_S_S_S_S_S_S_PjS0_jj) ;  /* 0xfffffff010c07950 */ /* 0x000fea0003c3ffff */
.L_x_16:
        /* <DEDUP_REMOVED lines=16> */
.L_x_50:


//--------------------- .text._Z21differentialVectorItrmPdS_S_S_S_PjdS_ --------------------------
	.section	.text._Z21differentialVectorItrmPdS_S_S_S_PjdS_,"ax",@progbits
	.align	128
        .global         _Z21differentialVectorItrmPdS_S_S_S_PjdS_
        .type           _Z21differentialVectorItrmPdS_S_S_S_PjdS_,@function
        .size           _Z21differentialVectorItrmPdS_S_S_S_PjdS_,(.L_x_56 - _Z21differentialVectorItrmPdS_S_S_S_PjdS_)
        .other          _Z21differentialVectorItrmPdS_S_S_S_PjdS_,@"STO_CUDA_ENTRY STV_DEFAULT"
_Z21differentialVectorItrmPdS_S_S_S_PjdS_:
.text._Z21differentialVectorItrmPdS_S_S_S_PjdS_:
[----:B------:R-:W-:Y:S01]  /*0000*/  LDC R1, c[0x0][0x37c] ;  /* 0x0000df00ff017b82 */ /* 0x000fe20000000800 */
[----:B------:R-:W0:Y:S07]  /*0010*/  S2R R3, SR_TID.X ;  /* 0x0000000000037919 */ /* 0x000e2e0000002100 */
[----:B------:R-:W0:Y:S01]  /*0020*/  S2UR UR4, SR_CTAID.X ;  /* 0x00000000000479c3 */ /* 0x000e220000002500 */
[----:B------:R-:W1:Y:S07]  /*0030*/  LDCU.64 UR6, c[0x0][0x380] ;  /* 0x00007000ff0677ac */ /* 0x000e6e0008000a00 */
[----:B------:R-:W0:Y:S02]  /*0040*/  LDC R0, c[0x0][0x360] ;  /* 0x0000d800ff007b82 */ /* 0x000e240000000800 */
[----:B0-----:R-:W-:-:S05]  /*0050*/  IMAD R0, R0, UR4, R3 ;  /* 0x0000000400007c24 */ /* 0x001fca000f8e0203 */
[----:B-1----:R-:W-:-:S04]  /*0060*/  ISETP.GE.U32.AND P0, PT, R0, UR6, PT ;  /* 0x0000000600007c0c */ /* 0x002fc8000bf06070 */
[----:B------:R-:W-:-:S13]  /*0070*/  ISETP.GE.U32.AND.EX P0, PT, RZ, UR7, PT, P0 ;  /* 0x00000007ff007c0c */ /* 0x000fda000bf06100 */
[----:B------:R-:W-:Y:S05]  /*0080*/  @P0 EXIT ;  /* 0x000000000000094d */ /* 0x000fea0003800000 */
[----:B------:R-:W0:Y:S01]  /*0090*/  LDCU.64 UR6, c[0x0][0x3b0] ;  /* 0x00007600ff0677ac */ /* 0x000e220008000a00 */
[----:B------:R-:W1:Y:S01]  /*00a0*/  LDCU.64 UR4, c[0x0][0x358] ;  /* 0x00006b00ff0477ac */ /* 0x000e620008000a00 */
[----:B0-----:R-:W-:-:S04]  /*00b0*/  LEA R2, P0, R0, UR6, 0x2 ;  /* 0x0000000600027c11 */ /* 0x001fc8000f8010ff */
[----:B------:R-:W-:-:S05]  /*00c0*/  LEA.HI.X R3, R0, UR7, RZ, 0x2, P0 ;  /* 0x0000000700037c11 */ /* 0x000fca00080f14ff */
[----:B-1----:R-:W2:Y:S02]  /*00d0*/  LDG.E R2, desc[UR4][R2.64] ;  /* 0x0000000402027981 */ /* 0x002ea4000c1e1900 */
[----:B--2---:R-:W-:-:S13]  /*00e0*/  ISETP.NE.AND P0, PT, R2, 0x1, PT ;  /* 0x000000010200780c */ /* 0x004fda0003f05270 */
[----:B------:R-:W-:Y:S05]  /*00f0*/  @P0 BRA `(.L_x_17) ;  /* 0x00000000007c0947 */ /* 0x000fea0003800000 */
[----:B------:R-:W0:Y:S01]  /*0100*/  LDCU.128 UR8, c[0x0][0x3a0] ;  /* 0x00007400ff0877ac */ /* 0x000e220008000c00 */
[----:B------:R-:W-:Y:S01]  /*0110*/  IMAD.SHL.U32 R18, R0, 0x8, RZ ;  /* 0x0000000800127824 */ /* 0x000fe200078e00ff */
[----:B------:R-:W-:Y:S01]  /*0120*/  SHF.R.U32.HI R0, RZ, 0x1d, R0 ;  /* 0x0000001dff007819 */ /* 0x000fe20000011600 */
[----:B------:R-:W1:Y:S01]  /*0130*/  LDCU.64 UR6, c[0x0][0x3c0] ;  /* 0x00007800ff0677ac */ /* 0x000e620008000a00 */
[----:B------:R-:W2:Y:S02]  /*0140*/  LDCU.128 UR12, c[0x0][0x390] ;  /* 0x00007200ff0c77ac */ /* 0x000ea40008000c00 */
[----:B0-----:R-:W-:-:S04]  /*0150*/  IADD3 R8, P0, PT, R18, UR10, RZ ;  /* 0x0000000a12087c10 */ /* 0x001fc8000ff1e0ff */
[----:B------:R-:W-:Y:S02]  /*0160*/  IADD3.X R9, PT, PT, R0, UR11, RZ, P0, !PT ;  /* 0x0000000b00097c10 */ /* 0x000fe400087fe4ff */
[----:B-1----:R-:W-:-:S03]  /*0170*/  IADD3 R2, P0, PT, R18, UR6, RZ ;  /* 0x0000000612027c10 */ /* 0x002fc6000ff1e0ff */
[----:B------:R-:W3:Y:S01]  /*0180*/  LDG.E.64 R6, desc[UR4][R8.64] ;  /* 0x0000000408067981 */ /* 0x000ee2000c1e1b00 */
[----:B------:R-:W-:Y:S01]  /*0190*/  IADD3.X R3, PT, PT, R0, UR7, RZ, P0, !PT ;  /* 0x0000000700037c10 */ /* 0x000fe200087fe4ff */
[----:B------:R-:W0:Y:S04]  /*01a0*/  LDCU.64 UR6, c[0x0][0x388] ;  /* 0x00007100ff0677ac */ /* 0x000e280008000a00 */
[----:B------:R-:W4:Y:S01]  /*01b0*/  LDG.E.64 R4, desc[UR4][R2.64] ;  /* 0x0000000402047981 */ /* 0x000f22000c1e1b00 */
[----:B--2---:R-:W-:-:S04]  /*01c0*/  IADD3 R12, P0, PT, R18, UR14, RZ ;  /* 0x0000000e120c7c10 */ /* 0x004fc8000ff1e0ff */
[----:B------:R-:W-:Y:S01]  /*01d0*/  IADD3.X R13, PT, PT, R0, UR15, RZ, P0, !PT ;  /* 0x0000000f000d7c10 */ /* 0x000fe200087fe4ff */
[----:B---3--:R-:W-:-:S08]  /*01e0*/  DADD R6, -R6, 1 ;  /* 0x3ff0000006067429 */ /* 0x008fd00000000100 */
[----:B----4-:R-:W-:-:S07]  /*01f0*/  DMUL R4, R4, R6 ;  /* 0x0000000604047228 */ /* 0x010fce0000000000 */
[----:B------:R1:W-:Y:S04]  /*0200*/  STG.E.64 desc[UR4][R2.64], R4 ;  /* 0x0000000402007986 */ /* 0x0003e8000c101b04 */
[----:B------:R-:W2:Y:S01]  /*0210*/  LDG.E.64 R6, desc[UR4][R12.64] ;  /* 0x000000040c067981 */ /* 0x000ea2000c1e1b00 */
[C---:B0-----:R-:W-:Y:S02]  /*0220*/  IADD3 R14, P0, PT, R18.reuse, UR6, RZ ;  /* 0x00000006120e7c10 */ /* 0x041fe4000ff1e0ff */
[----:B------:R-:W-:Y:S02]  /*0230*/  IADD3 R16, P1, PT, R18, UR8, RZ ;  /* 0x0000000812107c10 */ /* 0x000fe4000ff3e0ff */
[C---:B------:R-:W-:Y:S02]  /*0240*/  IADD3.X R15, PT, PT, R0.reuse, UR7, RZ, P0, !PT ;  /* 0x00000007000f7c10 */ /* 0x040fe400087fe4ff */
[----:B------:R-:W-:Y:S01]  /*0250*/  IADD3.X R17, PT, PT, R0, UR9, RZ, P1, !PT ;  /* 0x0000000900117c10 */ /* 0x000fe20008ffe4ff */
[----:B--2---:R-:W-:-:S07]  /*0260*/  DMUL R6, R4, R6 ;  /* 0x0000000604067228 */ /* 0x004fce0000000000 */
[----:B------:R-:W-:Y:S04]  /*0270*/  STG.E.64 desc[UR4][R14.64], R6 ;  /* 0x000000060e007986 */ /* 0x000fe8000c101b04 */
[----:B------:R-:W2:Y:S04]  /*0280*/  LDG.E.64 R10, desc[UR4][R2.64] ;  /* 0x00000004020a7981 */ /* 0x000ea8000c1e1b00 */
[----:B------:R-:W2:Y:S01]  /*0290*/  LDG.E.64 R8, desc[UR4][R16.64] ;  /* 0x0000000410087981 */ /* 0x000ea2000c1e1b00 */
[----:B-1----:R-:W-:-:S04]  /*02a0*/  IADD3 R4, P0, PT, R18, UR12, RZ ;  /* 0x0000000c12047c10 */ /* 0x002fc8000ff1e0ff */
[----:B------:R-:W-:Y:S01]  /*02b0*/  IADD3.X R5, PT, PT, R0, UR13, RZ, P0, !PT ;  /* 0x0000000d00057c10 */ /* 0x000fe200087fe4ff */
[----:B--2---:R-:W-:-:S07]  /*02c0*/  DMUL R8, R8, R10 ;  /* 0x0000000a08087228 */ /* 0x004fce0000000000 */
[----:B------:R-:W-:Y:S01]  /*02d0*/  STG.E.64 desc[UR4][R4.64], R8 ;  /* 0x0000000804007986 */ /* 0x000fe2000c101b04 */
[----:B------:R-:W-:Y:S05]  /*02e0*/  EXIT ;  /* 0x000000000000794d */ /* 0x000fea0003800000 */
.L_x_17:
[----:B------:R-:W0:Y:S01]  /*02f0*/  LDCU.64 UR6, c[0x0][0x388] ;  /* 0x00007100ff0677ac */ /* 0x000e220008000a00 */
[----:B------:R-:W-:Y:S01]  /*0300*/  IMAD.SHL.U32 R2, R0, 0x8, RZ ;  /* 0x0000000800027824 */ /* 0x000fe200078e00ff */
[----:B------:R-:W-:Y:S01]  /*0310*/  SHF.R.U32.HI R0, RZ, 0x1d, R0 ;  /* 0x0000001dff007819 */ /* 0x000fe20000011600 */
[----:B------:R-:W1:Y:S03]  /*0320*/  LDCU.64 UR8, c[0x0][0x390] ;  /* 0x00007200ff0877ac */ /* 0x000e660008000a00 */
[C---:B0-----:R-:W-:Y:S02]  /*0330*/  IADD3 R4, P0, PT, R2.reuse, UR6, RZ ;  /* 0x0000000602047c10 */ /* 0x041fe4000ff1e0ff */
[----:B-1----:R-:W-:Y:S02]  /*0340*/  IADD3 R2, P1, PT, R2, UR8, RZ ;  /* 0x0000000802027c10 */ /* 0x002fe4000ff3e0ff */
[----:B------:R-:W-:-:S02]  /*0350*/  IADD3.X R5, PT, PT, R0, UR7, RZ, P0, !PT ;  /* 0x0000000700057c10 */ /* 0x000fc400087fe4ff */
[----:B------:R-:W-:-:S03]  /*0360*/  IADD3.X R3, PT, PT, R0, UR9, RZ, P1, !PT ;  /* 0x0000000900037c10 */ /* 0x000fc60008ffe4ff */
[----:B------:R-:W-:Y:S04]  /*0370*/  STG.E.64 desc[UR4][R4.64], RZ ;  /* 0x000000ff04007986 */ /* 0x000fe8000c101b04 */
[----:B------:R-:W-:Y:S01]  /*0380*/  STG.E.64 desc[UR4][R2.64], RZ ;  /* 0x000000ff02007986 */ /* 0x000fe2000c101b04 */
[----:B------:R-:W-:Y:S05]  /*0390*/  EXIT ;  /* 0x000000000000794d */ /* 0x000fea0003800000 */
.L_x_18:
        /* <DEDUP_REMOVED lines=14> */
.L_x_56:


//--------------------- .text._Z14velocityUpdatejPjS_PdS0_S0_S0_S0_S0_S0_S0_S0_S0_S_d --------------------------
	.section	.text._Z14velocityUpdatejPjS_PdS0_S0_S0_S0_S0_S0_S0_S0_S0_S_d,"ax",@progbits
	.align	128
        .global         _Z14velocityUpdatejPjS_PdS0_S0_S0_S0_S0_S0_S0_S0_S0_S_d
        .type           _Z14velocityUpdatejPjS_PdS0_S0_S0_S0_S0_S0_S0_S0_S0_S_d,@function
        .size           _Z14velocityUpdatejPjS_PdS0_S0_S0_S0_S0_S0_S0_S0_S0_S_d,(.L_x_51 - _Z14velocityUpdatejPjS_PdS0_S0_S0_S0_S0_S0_S0_S0_S0_S_d)
        .other          _Z14velocityUpdatejPjS_PdS0_S0_S0_S0_S0_S0_S0_S0_S0_S_d,@"STO_CUDA_ENTRY STV_DEFAULT"
_Z14velocityUpdatejPjS_PdS0_S0_S0_S0_S0_S0_S0_S0_S0_S_d:
.text._Z14velocityUpdatejPjS_PdS0_S0_S0_S0_S0_S0_S0_S0_S0_S_d:
        /* <DEDUP_REMOVED lines=14> */
[----:B------:R-:W0:Y:S01]  /*00e0*/  S2R R3, SR_LANEID ;  /* 0x0000000000037919 */ /* 0x000e220000000000 */
[----:B------:R-:W-:Y:S01]  /*00f0*/  VOTEU.ANY UR6, UPT, PT ;  /* 0x0000000000067886 */ /* 0x000fe200038e0100 */
[----:B------:R-:W1:Y:S01]  /*0100*/  LDC.64 R4, c[0x0][0x390] ;  /* 0x0000e400ff047b82 */ /* 0x000e620000000a00 */
[----:B------:R-:W0:Y:S07]  /*0110*/  FLO.U32 R16, UR6 ;  /* 0x0000000600107d00 */ /* 0x000e2e00080e0000 */
[----:B------:R-:W2:Y:S01]  /*0120*/  LDC.64 R10, c[0x0][0x3e8] ;  /* 0x0000fa00ff0a7b82 */ /* 0x000ea20000000a00 */
[----:B------:R-:W1:Y:S01]  /*0130*/  POPC R9, UR6 ;  /* 0x0000000600097d09 */ /* 0x000e620008000000 */
[----:B------:R-:W3:Y:S06]  /*0140*/  S2R R8, SR_LTMASK ;  /* 0x0000000000087919 */ /* 0x000eec0000003900 */
[----:B------:R-:W4:Y:S08]  /*0150*/  LDC.64 R6, c[0x0][0x3c8] ;  /* 0x0000f200ff067b82 */ /* 0x000f300000000a00 */
[----:B------:R-:W4:Y:S01]  /*0160*/  LDC.64 R12, c[0x0][0x3b8] ;  /* 0x0000ee00ff0c7b82 */ /* 0x000f220000000a00 */
[----:B0-----:R-:W-:-:S07]  /*0170*/  ISETP.EQ.U32.AND P0, PT, R16, R3, PT ;  /* 0x000000031000720c */ /* 0x001fce0003f02070 */
[----:B------:R-:W0:Y:S06]  /*0180*/  LDC.64 R22, c[0x0][0x3f0] ;  /* 0x0000fc00ff167b82 */ /* 0x000e2c0000000a00 */
[----:B-1----:R-:W4:Y:S01]  /*0190*/  @P0 ATOMG.E.ADD.STRONG.GPU PT, R17, desc[UR4][R4.64], R9 ;  /* 0x80000009041109a8 */ /* 0x002f2200081ef104 */
[----:B--2---:R-:W-:-:S05]  /*01a0*/  IMAD.WIDE.U32 R10, R2, 0x4, R10 ;  /* 0x00000004020a7825 */ /* 0x004fca00078e000a */
[----:B------:R-:W2:Y:S01]  /*01b0*/  LDG.E R3, desc[UR4][R10.64] ;  /* 0x000000040a037981 */ /* 0x000ea2000c1e1900 */
[----:B---3--:R-:W-:Y:S01]  /*01c0*/  LOP3.LUT R18, R8, UR6, RZ, 0xc0, !PT ;  /* 0x0000000608127c12 */ /* 0x008fe2000f8ec0ff */
[----:B------:R-:W1:Y:S03]  /*01d0*/  LDCU UR6, c[0x0][0x3f4] ;  /* 0x00007e80ff0677ac */ /* 0x000e660008000800 */
[----:B------:R-:W3:Y:S01]  /*01e0*/  POPC R15, R18 ;  /* 0x00000012000f7309 */ /* 0x000ee20000000000 */
[----:B----4-:R4:W3:Y:S01]  /*01f0*/  SHFL.IDX PT, R0, R17, R16, 0x1f ;  /* 0x00001f1011007589 */ /* 0x0108e200000e0000 */
[----:B--2---:R-:W-:Y:S01]  /*0200*/  IMAD.WIDE.U32 R4, R3, 0x8, R6 ;  /* 0x0000000803047825 */ /* 0x004fe200078e0006 */
[----:B----4-:R-:W2:Y:S05]  /*0210*/  LDC.64 R16, c[0x0][0x3d8] ;  /* 0x0000f600ff107b82 */ /* 0x010eaa0000000a00 */
[----:B------:R-:W4:Y:S01]  /*0220*/  LDG.E.64 R4, desc[UR4][R4.64] ;  /* 0x0000000404047981 */ /* 0x000f22000c1e1b00 */
[----:B---3--:R-:W-:-:S02]  /*0230*/  IMAD.IADD R0, R0, 0x1, R15 ;  /* 0x0000000100007824 */ /* 0x008fc400078e020f */
[----:B------:R-:W3:Y:S02]  /*0240*/  LDC.64 R14, c[0x0][0x3b0] ;  /* 0x0000ec00ff0e7b82 */ /* 0x000ee40000000a00 */
[----:B------:R-:W-:-:S05]  /*0250*/  IMAD.WIDE.U32 R12, R0, 0x8, R12 ;  /* 0x00000008000c7825 */ /* 0x000fca00078e000c */
[----:B------:R-:W4:Y:S01]  /*0260*/  LDG.E.64 R8, desc[UR4][R12.64] ;  /* 0x000000040c087981 */ /* 0x000f22000c1e1b00 */
[----:B---3--:R-:W-:-:S05]  /*0270*/  IMAD.WIDE.U32 R14, R0, 0x8, R14 ;  /* 0x00000008000e7825 */ /* 0x008fca00078e000e */
[----:B------:R-:W3:Y:S01]  /*0280*/  LDG.E.64 R6, desc[UR4][R14.64] ;  /* 0x000000040e067981 */ /* 0x000ee2000c1e1b00 */
[----:B--2---:R-:W-:-:S06]  /*0290*/  IMAD.WIDE.U32 R16, R3, 0x8, R16 ;  /* 0x0000000803107825 */ /* 0x004fcc00078e0010 */
[----:B------:R-:W5:Y:S01]  /*02a0*/  LDG.E.64 R16, desc[UR4][R16.64] ;  /* 0x0000000410107981 */ /* 0x000f62000c1e1b00 */
[----:B-1----:R-:W0:Y:S01]  /*02b0*/  MUFU.RCP64H R19, UR6 ;  /* 0x0000000600137d08 */ /* 0x002e220008001800 */
[----:B------:R-:W-:-:S06]  /*02c0*/  IMAD.MOV.U32 R18, RZ, RZ, 0x1 ;  /* 0x00000001ff127424 */ /* 0x000fcc00078e00ff */
[----:B0-----:R-:W-:-:S08]  /*02d0*/  DFMA R20, R18, -R22, 1 ;  /* 0x3ff000001214742b */ /* 0x001fd00000000816 */
[----:B------:R-:W-:-:S08]  /*02e0*/  DFMA R20, R20, R20, R20 ;  /* 0x000000141414722b */ /* 0x000fd00000000014 */
[----:B------:R-:W-:-:S08]  /*02f0*/  DFMA R20, R18, R20, R18 ;  /* 0x000000141214722b */ /* 0x000fd00000000012 */
[----:B------:R-:W-:-:S08]  /*0300*/  DFMA R18, R20, -R22, 1 ;  /* 0x3ff000001412742b */ /* 0x000fd00000000816 */
[----:B------:R-:W-:Y:S01]  /*0310*/  DFMA R18, R20, R18, R20 ;  /* 0x000000121412722b */ /* 0x000fe20000000014 */
[----:B------:R-:W0:Y:S01]  /*0320*/  LDC R3, c[0x0][0x3f4] ;  /* 0x0000fd00ff037b82 */ /* 0x000e220000000800 */
[----:B------:R-:W-:Y:S01]  /*0330*/  BSSY.RECONVERGENT B0, `(.L_x_19) ;  /* 0x0000012000007945 */ /* 0x000fe20003800200 */
[----:B----4-:R-:W-:-:S08]  /*0340*/  DMUL R8, R8, R4 ;  /* 0x0000000408087228 */ /* 0x010fd00000000000 */
[----:B------:R-:W-:-:S08]  /*0350*/  DMUL R4, R8, R18 ;  /* 0x0000001208047228 */ /* 0x000fd00000000000 */
[----:B------:R-:W-:-:S08]  /*0360*/  DFMA R20, R4, -R22, R8 ;  /* 0x800000160414722b */ /* 0x000fd00000000008 */
[----:B------:R-:W-:Y:S01]  /*0370*/  DFMA R4, R18, R20, R4 ;  /* 0x000000141204722b */ /* 0x000fe20000000004 */
[----:B---3--:R-:W1:Y:S01]  /*0380*/  F2F.F32.F64 R6, R6 ;  /* 0x0000000600067310 */ /* 0x008e620000301000 */
[----:B------:R-:W-:-:S08]  /*0390*/  FSETP.GEU.AND P1, PT, |R9|, 6.5827683646048100446e-37, PT ;  /* 0x036000000900780b */ /* 0x000fd00003f2e200 */
[----:B------:R-:W-:-:S05]  /*03a0*/  FFMA R20, RZ, UR6, R5 ;  /* 0x00000006ff147c23 */ /* 0x000fca0008000005 */
[----:B------:R-:W-:Y:S01]  /*03b0*/  FSETP.GT.AND P0, PT, |R20|, 1.469367938527859385e-39, PT ;  /* 0x001000001400780b */ /* 0x000fe20003f04200 */
[----:B-1----:R1:W2:Y:S01]  /*03c0*/  F2F.F64.F32 R18, |R6| ;  /* 0x4000000600127310 */ /* 0x0022a20000201800 */
[----:B------:R-:W3:Y:S11]  /*03d0*/  LDCU UR6, c[0x0][0x3f0] ;  /* 0x00007e00ff0677ac */ /* 0x000ef60008000800 */
[----:B0-----:R-:W-:Y:S05]  /*03e0*/  @P0 BRA P1, `(.L_x_20) ;  /* 0x0000000000180947 */ /* 0x001fea0000800000 */
[----:B------:R-:W-:Y:S01]  /*03f0*/  IMAD.MOV.U32 R24, RZ, RZ, R8 ;  /* 0x000000ffff187224 */ /* 0x000fe200078e0008 */
[----:B------:R-:W-:Y:S01]  /*0400*/  MOV R4, 0x430 ;  /* 0x0000043000047802 */ /* 0x000fe20000000f00 */
[----:B------:R-:W-:-:S07]  /*0410*/  IMAD.MOV.U32 R25, RZ, RZ, R9 ;  /* 0x000000ffff197224 */ /* 0x000fce00078e0009 */
[----:B-123-5:R-:W-:Y:S05]  /*0420*/  CALL.REL.NOINC `($__internal_1_$__cuda_sm20_div_rn_f64_full) ;  /* 0x0000000000d87944 */ /* 0x02efea0003c00000 */
[----:B------:R-:W-:Y:S02]  /*0430*/  IMAD.MOV.U32 R4, RZ, RZ, R26 ;  /* 0x000000ffff047224 */ /* 0x000fe400078e001a */
[----:B------:R-:W-:-:S07]  /*0440*/  IMAD.MOV.U32 R5, RZ, RZ, R27 ;  /* 0x000000ffff057224 */ /* 0x000fce00078e001b */
.L_x_20:
[----:B---3--:R-:W-:Y:S05]  /*0450*/  BSYNC.RECONVERGENT B0 ;  /* 0x0000000000007941 */ /* 0x008fea0003800200 */
.L_x_19:
[----:B-1----:R-:W0:Y:S01]  /*0460*/  LDC.64 R6, c[0x0][0x398] ;  /* 0x0000e600ff067b82 */ /* 0x002e220000000a00 */
[----:B--2--5:R-:W-:Y:S01]  /*0470*/  DFMA R18, R18, R16, R4 ;  /* 0x000000101212722b */ /* 0x024fe20000000004 */
[----:B------:R-:W1:Y:S06]  /*0480*/  LDCU UR7, c[0x0][0x3f4] ;  /* 0x00007e80ff0777ac */ /* 0x000e6c0008000800 */
[----:B------:R-:W2:Y:S08]  /*0490*/  LDC.64 R16, c[0x0][0x3e0] ;  /* 0x0000f800ff107b82 */ /* 0x000eb00000000a00 */
[----:B------:R-:W3:Y:S01]  /*04a0*/  LDC.64 R8, c[0x0][0x3f0] ;  /* 0x0000fc00ff087b82 */ /* 0x000ee20000000a00 */
[----:B0-----:R-:W-:-:S07]  /*04b0*/  IMAD.WIDE.U32 R4, R2, 0x8, R6 ;  /* 0x0000000802047825 */ /* 0x001fce00078e0006 */
[----:B------:R-:W0:Y:S01]  /*04c0*/  LDC.64 R6, c[0x0][0x3d0] ;  /* 0x0000f400ff067b82 */ /* 0x000e220000000a00 */
[----:B------:R1:W-:Y:S04]  /*04d0*/  STG.E.64 desc[UR4][R4.64], R18 ;  /* 0x0000001204007986 */ /* 0x0003e8000c101b04 */
[----:B------:R-:W0:Y:S04]  /*04e0*/  LDG.E R11, desc[UR4][R10.64] ;  /* 0x000000040a0b7981 */ /* 0x000e28000c1e1900 */
[----:B------:R-:W4:Y:S04]  /*04f0*/  LDG.E.64 R12, desc[UR4][R12.64] ;  /* 0x000000040c0c7981 */ /* 0x000f28000c1e1b00 */
[----:B------:R-:W4:Y:S01]  /*0500*/  LDG.E.64 R14, desc[UR4][R14.64] ;  /* 0x000000040e0e7981 */ /* 0x000f22000c1e1b00 */
[----:B-1----:R-:W3:Y:S01]  /*0510*/  MUFU.RCP64H R5, UR7 ;  /* 0x0000000700057d08 */ /* 0x002ee20008001800 */
[----:B------:R-:W-:-:S02]  /*0520*/  IMAD.MOV.U32 R4, RZ, RZ, 0x1 ;  /* 0x00000001ff047424 */ /* 0x000fc400078e00ff */
[----:B0-----:R-:W-:-:S06]  /*0530*/  IMAD.WIDE.U32 R6, R11, 0x8, R6 ;  /* 0x000000080b067825 */ /* 0x001fcc00078e0006 */
[----:B------:R-:W4:Y:S01]  /*0540*/  LDG.E.64 R6, desc[UR4][R6.64] ;  /* 0x0000000406067981 */ /* 0x000f22000c1e1b00 */
[----:B--2---:R-:W-:-:S06]  /*0550*/  IMAD.WIDE.U32 R16, R11, 0x8, R16 ;  /* 0x000000080b107825 */ /* 0x004fcc00078e0010 */
[----:B------:R-:W5:Y:S01]  /*0560*/  LDG.E.64 R16, desc[UR4][R16.64] ;  /* 0x0000000410107981 */ /* 0x000f62000c1e1b00 */
[----:B---3--:R-:W-:-:S08]  /*0570*/  DFMA R10, R4, -R8, 1 ;  /* 0x3ff00000040a742b */ /* 0x008fd00000000808 */
[----:B------:R-:W-:-:S08]  /*0580*/  DFMA R10, R10, R10, R10 ;  /* 0x0000000a0a0a722b */ /* 0x000fd0000000000a */
[----:B------:R-:W-:-:S08]  /*0590*/  DFMA R10, R4, R10, R4 ;  /* 0x0000000a040a722b */ /* 0x000fd00000000004 */
[----:B------:R-:W-:-:S08]  /*05a0*/  DFMA R4, R10, -R8, 1 ;  /* 0x3ff000000a04742b */ /* 0x000fd00000000808 */
[----:B------:R-:W-:Y:S01]  /*05b0*/  DFMA R10, R10, R4, R10 ;  /* 0x000000040a0a722b */ /* 0x000fe2000000000a */
[----:B----4-:R-:W0:Y:S01]  /*05c0*/  F2F.F32.F64 R14, R14 ;  /* 0x0000000e000e7310 */ /* 0x010e220000301000 */
[----:B------:R-:W-:Y:S01]  /*05d0*/  BSSY.RECONVERGENT B0, `(.L_x_21) ;  /* 0x0000010000007945 */ /* 0x000fe20003800200 */
[----:B------:R-:W-:-:S08]  /*05e0*/  DMUL R6, R12, R6 ;  /* 0x000000060c067228 */ /* 0x000fd00000000000 */
[----:B------:R-:W-:-:S08]  /*05f0*/  DMUL R4, R10, R6 ;  /* 0x000000060a047228 */ /* 0x000fd00000000000 */
[----:B------:R-:W-:-:S08]  /*0600*/  DFMA R8, R4, -R8, R6 ;  /* 0x800000080408722b */ /* 0x000fd00000000006 */
[----:B------:R-:W-:Y:S01]  /*0610*/  DFMA R4, R10, R8, R4 ;  /* 0x000000080a04722b */ /* 0x000fe20000000004 */
[----:B------:R-:W-:Y:S01]  /*0620*/  FSETP.GEU.AND P1, PT, |R7|, 6.5827683646048100446e-37, PT ;  /* 0x036000000700780b */ /* 0x000fe20003f2e200 */
[----:B0-----:R0:W1:Y:S08]  /*0630*/  F2F.F64.F32 R10, |R14| ;  /* 0x4000000e000a7310 */ /* 0x0010700000201800 */
[----:B------:R-:W-:-:S05]  /*0640*/  FFMA R8, RZ, UR7, R5 ;  /* 0x00000007ff087c23 */ /* 0x000fca0008000005 */
[----:B------:R-:W-:-:S13]  /*0650*/  FSETP.GT.AND P0, PT, |R8|, 1.469367938527859385e-39, PT ;  /* 0x001000000800780b */ /* 0x000fda0003f04200 */
[----:B01----:R-:W-:Y:S05]  /*0660*/  @P0 BRA P1, `(.L_x_22) ;  /* 0x0000000000180947 */ /* 0x003fea0000800000 */
[----:B------:R-:W-:Y:S01]  /*0670*/  IMAD.MOV.U32 R24, RZ, RZ, R6 ;  /* 0x000000ffff187224 */ /* 0x000fe200078e0006 */
[----:B------:R-:W-:Y:S01]  /*0680*/  MOV R4, 0x6b0 ;  /* 0x000006b000047802 */ /* 0x000fe20000000f00 */
[----:B------:R-:W-:-:S07]  /*0690*/  IMAD.MOV.U32 R25, RZ, RZ, R7 ;  /* 0x000000ffff197224 */ /* 0x000fce00078e0007 */
[----:B-----5:R-:W-:Y:S05]  /*06a0*/  CALL.REL.NOINC `($__internal_1_$__cuda_sm20_div_rn_f64_full) ;  /* 0x0000000000387944 */ /* 0x020fea0003c00000 */
[----:B------:R-:W-:Y:S02]  /*06b0*/  IMAD.MOV.U32 R4, RZ, RZ, R26 ;  /* 0x000000ffff047224 */ /* 0x000fe400078e001a */
[----:B------:R-:W-:-:S07]  /*06c0*/  IMAD.MOV.U32 R5, RZ, RZ, R27 ;  /* 0x000000ffff057224 */ /* 0x000fce00078e001b */
.L_x_22:
[----:B------:R-:W-:Y:S05]  /*06d0*/  BSYNC.RECONVERGENT B0 ;  /* 0x0000000000007941 */ /* 0x000fea0003800200 */
.L_x_21:
[----:B------:R-:W0:Y:S01]  /*06e0*/  LDC.64 R6, c[0x0][0x3a0] ;  /* 0x0000e800ff067b82 */ /* 0x000e220000000a00 */
[----:B-----5:R-:W-:-:S07]  /*06f0*/  DFMA R10, R10, R16, R4 ;  /* 0x000000100a0a722b */ /* 0x020fce0000000004 */
[----:B------:R-:W1:Y:S01]  /*0700*/  LDC.64 R8, c[0x0][0x3c0] ;  /* 0x0000f000ff087b82 */ /* 0x000e620000000a00 */
[----:B0-----:R-:W-:-:S05]  /*0710*/  IMAD.WIDE.U32 R4, R2, 0x8, R6 ;  /* 0x0000000802047825 */ /* 0x001fca00078e0006 */
[----:B------:R-:W-:Y:S01]  /*0720*/  STG.E.64 desc[UR4][R4.64], R10 ;  /* 0x0000000a04007986 */ /* 0x000fe2000c101b04 */
[----:B-1----:R-:W-:Y:S02]  /*0730*/  IMAD.WIDE.U32 R6, R0, 0x8, R8 ;  /* 0x0000000800067825 */ /* 0x002fe400078e0008 */
[----:B------:R-:W0:Y:S04]  /*0740*/  LDC.64 R8, c[0x0][0x3a8] ;  /* 0x0000ea00ff087b82 */ /* 0x000e280000000a00 */
[----:B------:R-:W2:Y:S01]  /*0750*/  LDG.E.64 R6, desc[UR4][R6.64] ;  /* 0x0000000406067981 */ /* 0x000ea2000c1e1b00 */
[----:B0-----:R-:W-:-:S05]  /*0760*/  IMAD.WIDE.U32 R2, R2, 0x8, R8 ;  /* 0x0000000802027825 */ /* 0x001fca00078e0008 */
[----:B--2---:R-:W-:Y:S01]  /*0770*/  STG.E.64 desc[UR4][R2.64], R6 ;  /* 0x0000000602007986 */ /* 0x004fe2000c101b04 */
[----:B------:R-:W-:Y:S05]  /*0780*/  EXIT ;  /* 0x000000000000794d */ /* 0x000fea0003800000 */
        .weak           $__internal_1_$__cuda_sm20_div_rn_f64_full
        .type           $__internal_1_$__cuda_sm20_div_rn_f64_full,@function
        .size           $__internal_1_$__cuda_sm20_div_rn_f64_full,(.L_x_51 - $__internal_1_$__cuda_sm20_div_rn_f64_full)
$__internal_1_$__cuda_sm20_div_rn_f64_full:
[C---:B------:R-:W-:Y:S01]  /*0790*/  FSETP.GEU.AND P0, PT, |R3|.reuse, 1.469367938527859385e-39, PT ;  /* 0x001000000300780b */ /* 0x040fe20003f0e200 */
[----:B------:R-:W-:Y:S01]  /*07a0*/  IMAD.U32 R22, RZ, RZ, UR6 ;  /* 0x00000006ff167e24 */ /* 0x000fe2000f8e00ff */
[----:B------:R-:W-:Y:S01]  /*07b0*/  LOP3.LUT R5, R3, 0x800fffff, RZ, 0xc0, !PT ;  /* 0x800fffff03057812 */ /* 0x000fe200078ec0ff */
[----:B------:R-:W-:Y:S01]  /*07c0*/  IMAD.MOV.U32 R23, RZ, RZ, R3 ;  /* 0x000000ffff177224 */ /* 0x000fe200078e0003 */
[----:B------:R-:W-:Y:S01]  /*07d0*/  FSETP.GEU.AND P2, PT, |R25|, 1.469367938527859385e-39, PT ;  /* 0x001000001900780b */ /* 0x000fe20003f4e200 */
[----:B------:R-:W-:Y:S01]  /*07e0*/  IMAD.U32 R20, RZ, RZ, UR6 ;  /* 0x00000006ff147e24 */ /* 0x000fe2000f8e00ff */
[----:B------:R-:W-:Y:S01]  /*07f0*/  LOP3.LUT R21, R5, 0x3ff00000, RZ, 0xfc, !PT ;  /* 0x3ff0000005157812 */ /* 0x000fe200078efcff */
[----:B------:R-:W-:Y:S01]  /*0800*/  IMAD.MOV.U32 R8, RZ, RZ, 0x1 ;  /* 0x00000001ff087424 */ /* 0x000fe200078e00ff */
[----:B------:R-:W-:Y:S01]  /*0810*/  LOP3.LUT R5, R25, 0x7ff00000, RZ, 0xc0, !PT ;  /* 0x7ff0000019057812 */ /* 0x000fe200078ec0ff */
[----:B------:R-:W-:Y:S01]  /*0820*/  BSSY.RECONVERGENT B1, `(.L_x_23) ;  /* 0x0000050000017945 */ /* 0x000fe20003800200 */
[----:B------:R-:W-:-:S03]  /*0830*/  LOP3.LUT R32, R3, 0x7ff00000, RZ, 0xc0, !PT ;  /* 0x7ff0000003207812 */ /* 0x000fc600078ec0ff */
[----:B------:R-:W-:Y:S01]  /*0840*/  @!P0 DMUL R20, R22, 8.98846567431157953865e+307 ;  /* 0x7fe0000016148828 */ /* 0x000fe20000000000 */
[----:B------:R-:W-:-:S03]  /*0850*/  ISETP.GE.U32.AND P1, PT, R5, R32, PT ;  /* 0x000000200500720c */ /* 0x000fc60003f26070 */
[----:B------:R-:W-:Y:S02]  /*0860*/  @!P2 LOP3.LUT R6, R23, 0x7ff00000, RZ, 0xc0, !PT ;  /* 0x7ff000001706a812 */ /* 0x000fe400078ec0ff */
[----:B------:R-:W0:Y:S01]  /*0870*/  MUFU.RCP64H R9, R21 ;  /* 0x0000001500097308 */ /* 0x000e220000001800 */
[----:B------:R-:W-:Y:S02]  /*0880*/  @!P2 MOV R30, RZ ;  /* 0x000000ff001ea202 */ /* 0x000fe40000000f00 */
[----:B------:R-:W-:Y:S01]  /*0890*/  @!P2 ISETP.GE.U32.AND P3, PT, R5, R6, PT ;  /* 0x000000060500a20c */ /* 0x000fe20003f66070 */
[----:B------:R-:W-:Y:S01]  /*08a0*/  IMAD.MOV.U32 R6, RZ, RZ, 0x1ca00000 ;  /* 0x1ca00000ff067424 */ /* 0x000fe200078e00ff */
[----:B------:R-:W-:-:S04]  /*08b0*/  @!P0 LOP3.LUT R32, R21, 0x7ff00000, RZ, 0xc0, !PT ;  /* 0x7ff0000015208812 */ /* 0x000fc800078ec0ff */
[----:B------:R-:W-:-:S04]  /*08c0*/  @!P2 SEL R7, R6, 0x63400000, !P3 ;  /* 0x634000000607a807 */ /* 0x000fc80005800000 */
[----:B------:R-:W-:Y:S01]  /*08d0*/  @!P2 LOP3.LUT R7, R7, 0x80000000, R25, 0xf8, !PT ;  /* 0x800000000707a812 */ /* 0x000fe200078ef819 */
[----:B0-----:R-:W-:-:S03]  /*08e0*/  DFMA R26, R8, -R20, 1 ;  /* 0x3ff00000081a742b */ /* 0x001fc60000000814 */
[----:B------:R-:W-:Y:S01]  /*08f0*/  @!P2 LOP3.LUT R31, R7, 0x100000, RZ, 0xfc, !PT ;  /* 0x00100000071fa812 */ /* 0x000fe200078efcff */
[----:B------:R-:W-:-:S04]  /*0900*/  IMAD.MOV.U32 R7, RZ, RZ, R5 ;  /* 0x000000ffff077224 */ /* 0x000fc800078e0005 */
[----:B------:R-:W-:-:S08]  /*0910*/  DFMA R26, R26, R26, R26 ;  /* 0x0000001a1a1a722b */ /* 0x000fd0000000001a */
[----:B------:R-:W-:Y:S01]  /*0920*/  DFMA R26, R8, R26, R8 ;  /* 0x0000001a081a722b */ /* 0x000fe20000000008 */
[----:B------:R-:W-:Y:S01]  /*0930*/  SEL R9, R6, 0x63400000, !P1 ;  /* 0x6340000006097807 */ /* 0x000fe20004800000 */
[----:B------:R-:W-:-:S03]  /*0940*/  IMAD.MOV.U32 R8, RZ, RZ, R24 ;  /* 0x000000ffff087224 */ /* 0x000fc600078e0018 */
[----:B------:R-:W-:-:S03]  /*0950*/  LOP3.LUT R9, R9, 0x800fffff, R25, 0xf8, !PT ;  /* 0x800fffff09097812 */ /* 0x000fc600078ef819 */
[----:B------:R-:W-:-:S03]  /*0960*/  DFMA R28, R26, -R20, 1 ;  /* 0x3ff000001a1c742b */ /* 0x000fc60000000814 */
[----:B------:R-:W-:-:S05]  /*0970*/  @!P2 DFMA R8, R8, 2, -R30 ;  /* 0x400000000808a82b */ /* 0x000fca000000081e */
[----:B------:R-:W-:-:S05]  /*0980*/  DFMA R28, R26, R28, R26 ;  /* 0x0000001c1a1c722b */ /* 0x000fca000000001a */
[----:B------:R-:W-:-:S03]  /*0990*/  @!P2 LOP3.LUT R7, R9, 0x7ff00000, RZ, 0xc0, !PT ;  /* 0x7ff000000907a812 */ /* 0x000fc600078ec0ff */
[----:B------:R-:W-:Y:S02]  /*09a0*/  DMUL R26, R28, R8 ;  /* 0x000000081c1a7228 */ /* 0x000fe40000000000 */
[----:B------:R-:W-:-:S05]  /*09b0*/  VIADD R33, R7, 0xffffffff ;  /* 0xffffffff07217836 */ /* 0x000fca0000000000 */
[----:B------:R-:W-:Y:S01]  /*09c0*/  ISETP.GT.U32.AND P0, PT, R33, 0x7feffffe, PT ;  /* 0x7feffffe2100780c */ /* 0x000fe20003f04070 */
[----:B------:R-:W-:Y:S01]  /*09d0*/  VIADD R33, R32, 0xffffffff ;  /* 0xffffffff20217836 */ /* 0x000fe20000000000 */
[----:B------:R-:W-:-:S04]  /*09e0*/  DFMA R30, R26, -R20, R8 ;  /* 0x800000141a1e722b */ /* 0x000fc80000000008 */
[----:B------:R-:W-:-:S04]  /*09f0*/  ISETP.GT.U32.OR P0, PT, R33, 0x7feffffe, P0 ;  /* 0x7feffffe2100780c */ /* 0x000fc80000704470 */
[----:B------:R-:W-:-:S09]  /*0a00*/  DFMA R30, R28, R30, R26 ;  /* 0x0000001e1c1e722b */ /* 0x000fd2000000001a */
[----:B------:R-:W-:Y:S05]  /*0a10*/  @P0 BRA `(.L_x_24) ;  /* 0x00000000006c0947 */ /* 0x000fea0003800000 */
[----:B------:R-:W-:-:S04]  /*0a20*/  LOP3.LUT R24, R23, 0x7ff00000, RZ, 0xc0, !PT ;  /* 0x7ff0000017187812 */ /* 0x000fc800078ec0ff */
[CC--:B------:R-:W-:Y:S02]  /*0a30*/  VIADDMNMX R7, R5.reuse, -R24.reuse, 0xb9600000, !PT ;  /* 0xb960000005077446 */ /* 0x0c0fe40007800918 */
[----:B------:R-:W-:Y:S02]  /*0a40*/  ISETP.GE.U32.AND P0, PT, R5, R24, PT ;  /* 0x000000180500720c */ /* 0x000fe40003f06070 */
[----:B------:R-:W-:Y:S02]  /*0a50*/  VIMNMX R5, PT, PT, R7, 0x46a00000, PT ;  /* 0x46a0000007057848 */ /* 0x000fe40003fe0100 */
[----:B------:R-:W-:-:S05]  /*0a60*/  SEL R6, R6, 0x63400000, !P0 ;  /* 0x6340000006067807 */ /* 0x000fca0004000000 */
[----:B------:R-:W-:Y:S02]  /*0a70*/  IMAD.IADD R5, R5, 0x1, -R6 ;  /* 0x0000000105057824 */ /* 0x000fe400078e0a06 */
[----:B------:R-:W-:Y:S02]  /*0a80*/  IMAD.MOV.U32 R6, RZ, RZ, RZ ;  /* 0x000000ffff067224 */ /* 0x000fe400078e00ff */
[----:B------:R-:W-:-:S06]  /*0a90*/  VIADD R7, R5, 0x7fe00000 ;  /* 0x7fe0000005077836 */ /* 0x000fcc0000000000 */
[----:B------:R-:W-:-:S10]  /*0aa0*/  DMUL R26, R30, R6 ;  /* 0x000000061e1a7228 */ /* 0x000fd40000000000 */
[----:B------:R-:W-:-:S13]  /*0ab0*/  FSETP.GTU.AND P0, PT, |R27|, 1.469367938527859385e-39, PT ;  /* 0x001000001b00780b */ /* 0x000fda0003f0c200 */
[----:B------:R-:W-:Y:S05]  /*0ac0*/  @P0 BRA `(.L_x_25) ;  /* 0x0000000000940947 */ /* 0x000fea0003800000 */
[----:B------:R-:W-:-:S06]  /*0ad0*/  DFMA R8, R30, -R20, R8 ;  /* 0x800000141e08722b */ /* 0x000fcc0000000008 */
[----:B------:R-:W-:-:S04]  /*0ae0*/  IMAD.MOV.U32 R8, RZ, RZ, RZ ;  /* 0x000000ffff087224 */ /* 0x000fc800078e00ff */
[C---:B------:R-:W-:Y:S02]  /*0af0*/  FSETP.NEU.AND P0, PT, R9.reuse, RZ, PT ;  /* 0x000000ff0900720b */ /* 0x040fe40003f0d000 */
[----:B------:R-:W-:-:S04]  /*0b00*/  LOP3.LUT R21, R9, 0x80000000, R23, 0x48, !PT ;  /* 0x8000000009157812 */ /* 0x000fc800078e4817 */
[----:B------:R-:W-:-:S07]  /*0b10*/  LOP3.LUT R9, R21, R7, RZ, 0xfc, !PT ;  /* 0x0000000715097212 */ /* 0x000fce00078efcff */
[----:B------:R-:W-:Y:S05]  /*0b20*/  @!P0 BRA `(.L_x_25) ;  /* 0x00000000007c8947 */ /* 0x000fea0003800000 */
[----:B------:R-:W-:Y:S01]  /*0b30*/  IMAD.MOV R7, RZ, RZ, -R5 ;  /* 0x000000ffff077224 */ /* 0x000fe200078e0a05 */
[----:B------:R-:W-:Y:S01]  /*0b40*/  DMUL.RP R8, R30, R8 ;  /* 0x000000081e087228 */ /* 0x000fe20000008000 */
[----:B------:R-:W-:Y:S01]  /*0b50*/  IMAD.MOV.U32 R6, RZ, RZ, RZ ;  /* 0x000000ffff067224 */ /* 0x000fe200078e00ff */
[----:B------:R-:W-:-:S05]  /*0b60*/  IADD3 R5, PT, PT, -R5, -0x43300000, RZ ;  /* 0xbcd0000005057810 */ /* 0x000fca0007ffe1ff */
[----:B------:R-:W-:-:S03]  /*0b70*/  DFMA R6, R26, -R6, R30 ;  /* 0x800000061a06722b */ /* 0x000fc6000000001e */
[----:B------:R-:W-:-:S07]  /*0b80*/  LOP3.LUT R21, R9, R21, RZ, 0x3c, !PT ;  /* 0x0000001509157212 */ /* 0x000fce00078e3cff */
[----:B------:R-:W-:-:S04]  /*0b90*/  FSETP.NEU.AND P0, PT, |R7|, R5, PT ;  /* 0x000000050700720b */ /* 0x000fc80003f0d200 */
[----:B------:R-:W-:Y:S02]  /*0ba0*/  FSEL R26, R8, R26, !P0 ;  /* 0x0000001a081a7208 */ /* 0x000fe40004000000 */
[----:B------:R-:W-:Y:S01]  /*0bb0*/  FSEL R27, R21, R27, !P0 ;  /* 0x0000001b151b7208 */ /* 0x000fe20004000000 */
[----:B------:R-:W-:Y:S06]  /*0bc0*/  BRA `(.L_x_25) ;  /* 0x0000000000547947 */ /* 0x000fec0003800000 */
.L_x_24:
[----:B------:R-:W-:-:S14]  /*0bd0*/  DSETP.NAN.AND P0, PT, R24, R24, PT ;  /* 0x000000181800722a */ /* 0x000fdc0003f08000 */
[----:B------:R-:W-:Y:S05]  /*0be0*/  @P0 BRA `(.L_x_26) ;  /* 0x0000000000440947 */ /* 0x000fea0003800000 */
[----:B------:R-:W-:-:S14]  /*0bf0*/  DSETP.NAN.AND P0, PT, R22, R22, PT ;  /* 0x000000161600722a */ /* 0x000fdc0003f08000 */
[----:B------:R-:W-:Y:S05]  /*0c00*/  @P0 BRA `(.L_x_27) ;  /* 0x0000000000300947 */ /* 0x000fea0003800000 */
[----:B------:R-:W-:Y:S01]  /*0c10*/  ISETP.NE.AND P0, PT, R7, R32, PT ;  /* 0x000000200700720c */ /* 0x000fe20003f05270 */
[----:B------:R-:W-:Y:S01]  /*0c20*/  IMAD.MOV.U32 R27, RZ, RZ, -0x80000 ;  /* 0xfff80000ff1b7424 */ /* 0x000fe200078e00ff */
        /* <DEDUP_REMOVED lines=10> */
.L_x_27:
[----:B------:R-:W-:Y:S01]  /*0cd0*/  LOP3.LUT R27, R23, 0x80000, RZ, 0xfc, !PT ;  /* 0x00080000171b7812 */ /* 0x000fe200078efcff */
[----:B------:R-:W-:Y:S01]  /*0ce0*/  IMAD.MOV.U32 R26, RZ, RZ, R22 ;  /* 0x000000ffff1a7224 */ /* 0x000fe200078e0016 */
[----:B------:R-:W-:Y:S06]  /*0cf0*/  BRA `(.L_x_25) ;  /* 0x0000000000087947 */ /* 0x000fec0003800000 */
.L_x_26:
[----:B------:R-:W-:Y:S01]  /*0d00*/  LOP3.LUT R27, R25, 0x80000, RZ, 0xfc, !PT ;  /* 0x00080000191b7812 */ /* 0x000fe200078efcff */
[----:B------:R-:W-:-:S07]  /*0d10*/  IMAD.MOV.U32 R26, RZ, RZ, R24 ;  /* 0x000000ffff1a7224 */ /* 0x000fce00078e0018 */
.L_x_25:
[----:B------:R-:W-:Y:S05]  /*0d20*/  BSYNC.RECONVERGENT B1 ;  /* 0x0000000000017941 */ /* 0x000fea0003800200 */
.L_x_23:
[----:B------:R-:W-:-:S04]  /*0d30*/  IMAD.MOV.U32 R5, RZ, RZ, 0x0 ;  /* 0x00000000ff057424 */ /* 0x000fc800078e00ff */
[----:B------:R-:W-:Y:S05]  /*0d40*/  RET.REL.NODEC R4 `(_Z14velocityUpdatejPjS_PdS0_S0_S0_S0_S0_S0_S0_S0_S0_S_d) ;  /* 0xfffffff004ac7950 */ /* 0x000fea0003c3ffff */
.L_x_28:
        /* <DEDUP_REMOVED lines=11> */
.L_x_51:


//--------------------- .text._Z12vectorUpdatejPjPdS0_S0_S0_S0_ --------------------------
	.section	.text._Z12vectorUpdatejPjPdS0_S0_S0_S0_,"ax",@progbits
	.align	128
        .global         _Z12vectorUpdatejPjPdS0_S0_S0_S0_
        .type           _Z12vectorUpdatejPjPdS0_S0_S0_S0_,@function
        .size           _Z12vectorUpdatejPjPdS0_S0_S0_S0_,(.L_x_58 - _Z12vectorUpdatejPjPdS0_S0_S0_S0_)
        .other          _Z12vectorUpdatejPjPdS0_S0_S0_S0_,@"STO_CUDA_ENTRY STV_DEFAULT"
_Z12vectorUpdatejPjPdS0_S0_S0_S0_:
.text._Z12vectorUpdatejPjPdS0_S0_S0_S0_:
        /* <DEDUP_REMOVED lines=13> */
[----:B------:R-:W-:Y:S05]  /*00d0*/  @P0 BRA `(.L_x_29) ;  /* 0x0000000000540947 */ /* 0x000fea0003800000 */
[----:B------:R-:W0:Y:S08]  /*00e0*/  LDC.64 R6, c[0x0][0x3a0] ;  /* 0x0000e800ff067b82 */ /* 0x000e300000000a00 */
[----:B------:R-:W1:Y:S08]  /*00f0*/  LDC.64 R2, c[0x0][0x390] ;  /* 0x0000e400ff027b82 */ /* 0x000e700000000a00 */
[----:B------:R-:W2:Y:S01]  /*0100*/  LDC.64 R8, c[0x0][0x3b0] ;  /* 0x0000ec00ff087b82 */ /* 0x000ea20000000a00 */
[----:B0-----:R-:W-:-:S07]  /*0110*/  IMAD.WIDE.U32 R6, R0, 0x8, R6 ;  /* 0x0000000800067825 */ /* 0x001fce00078e0006 */
[----:B------:R-:W0:Y:S01]  /*0120*/  LDC.64 R14, c[0x0][0x3a8] ;  /* 0x0000ea00ff0e7b82 */ /* 0x000e220000000a00 */
[----:B------:R-:W3:Y:S01]  /*0130*/  LDG.E.64 R6, desc[UR4][R6.64] ;  /* 0x0000000406067981 */ /* 0x000ee2000c1e1b00 */
[----:B-1----:R-:W-:-:S06]  /*0140*/  IMAD.WIDE.U32 R2, R0, 0x8, R2 ;  /* 0x0000000800027825 */ /* 0x002fcc00078e0002 */
[----:B------:R-:W1:Y:S01]  /*0150*/  LDC.64 R12, c[0x0][0x398] ;  /* 0x0000e600ff0c7b82 */ /* 0x000e620000000a00 */
[----:B------:R-:W3:Y:S01]  /*0160*/  LDG.E.64 R4, desc[UR4][R2.64] ;  /* 0x0000000402047981 */ /* 0x000ee2000c1e1b00 */
[----:B--2---:R-:W-:-:S05]  /*0170*/  IMAD.WIDE.U32 R8, R0, 0x8, R8 ;  /* 0x0000000800087825 */ /* 0x004fca00078e0008 */
[----:B------:R-:W3:Y:S01]  /*0180*/  LDG.E.64 R10, desc[UR4][R8.64] ;  /* 0x00000004080a7981 */ /* 0x000ee2000c1e1b00 */
[----:B0-----:R-:W-:Y:S01]  /*0190*/  IMAD.WIDE.U32 R14, R0, 0x8, R14 ;  /* 0x00000008000e7825 */ /* 0x001fe200078e000e */
[----:B---3--:R-:W-:-:S03]  /*01a0*/  DFMA R4, R6, R10, R4 ;  /* 0x0000000a0604722b */ /* 0x008fc60000000004 */
[----:B-1----:R-:W-:-:S04]  /*01b0*/  IMAD.WIDE.U32 R10, R0, 0x8, R12 ;  /* 0x00000008000a7825 */ /* 0x002fc800078e000c */
[----:B------:R-:W-:Y:S04]  /*01c0*/  STG.E.64 desc[UR4][R2.64], R4 ;  /* 0x0000000402007986 */ /* 0x000fe8000c101b04 */
[----:B------:R-:W2:Y:S04]  /*01d0*/  LDG.E.64 R16, desc[UR4][R8.64] ;  /* 0x0000000408107981 */ /* 0x000ea8000c1e1b00 */
[----:B------:R-:W2:Y:S04]  /*01e0*/  LDG.E.64 R12, desc[UR4][R10.64] ;  /* 0x000000040a0c7981 */ /* 0x000ea8000c1e1b00 */
[----:B------:R-:W2:Y:S02]  /*01f0*/  LDG.E.64 R14, desc[UR4][R14.64] ;  /* 0x000000040e0e7981 */ /* 0x000ea4000c1e1b00 */
[----:B--2---:R-:W-:-:S07]  /*0200*/  DFMA R12, R14, R16, R12 ;  /* 0x000000100e0c722b */ /* 0x004fce000000000c */
[----:B------:R-:W-:Y:S01]  /*0210*/  STG.E.64 desc[UR4][R10.64], R12 ;  /* 0x0000000c0a007986 */ /* 0x000fe2000c101b04 */
[----:B------:R-:W-:Y:S05]  /*0220*/  EXIT ;  /* 0x000000000000794d */ /* 0x000fea0003800000 */
.L_x_29:
        /* <DEDUP_REMOVED lines=8> */
[----:B--2---:R-:W-:-:S04]  /*02b0*/  IMAD.WIDE.U32 R12, R0, 0x8, R6 ;  /* 0x00000008000c7825 */ /* 0x004fc800078e0006 */
[----:B0-----:R-:W-:Y:S01]  /*02c0*/  IMAD.WIDE.U32 R6, R0, 0x8, R14 ;  /* 0x0000000800067825 */ /* 0x001fe200078e000e */
[----:B---3--:R-:W-:-:S07]  /*02d0*/  DADD R2, R2, R4 ;  /* 0x0000000002027229 */ /* 0x008fce0000000004 */
[----:B------:R-:W-:Y:S04]  /*02e0*/  STG.E.64 desc[UR4][R8.64], R2 ;  /* 0x0000000208007986 */ /* 0x000fe8000c101b04 */
[----:B------:R-:W2:Y:S04]  /*02f0*/  LDG.E.64 R4, desc[UR4][R12.64] ;  /* 0x000000040c047981 */ /* 0x000ea8000c1e1b00 */
[----:B------:R-:W2:Y:S02]  /*0300*/  LDG.E.64 R6, desc[UR4][R6.64] ;  /* 0x0000000406067981 */ /* 0x000ea4000c1e1b00 */
[----:B--2---:R-:W-:-:S07]  /*0310*/  DADD R4, R4, R6 ;  /* 0x0000000004047229 */ /* 0x004fce0000000006 */
[----:B------:R-:W-:Y:S01]  /*0320*/  STG.E.64 desc[UR4][R12.64], R4 ;  /* 0x000000040c007986 */ /* 0x000fe2000c101b04 */
[----:B------:R-:W-:Y:S05]  /*0330*/  EXIT ;  /* 0x000000000000794d */ /* 0x000fea0003800000 */
.L_x_30:
        /* <DEDUP_REMOVED lines=12> */
.L_x_58:


//--------------------- .text._Z19devCollisionCounterjPjS_ --------------------------
	.section	.text._Z19devCollisionCounterjPjS_,"ax",@progbits
	.align	128
        .global         _Z19devCollisionCounterjPjS_
        .type           _Z19devCollisionCounterjPjS_,@function
        .size           _Z19devCollisionCounterjPjS_,(.L_x_59 - _Z19devCollisionCounterjPjS_)
        .other          _Z19devCollisionCounterjPjS_,@"STO_CUDA_ENTRY STV_DEFAULT"
_Z19devCollisionCounterjPjS_:
.text._Z19devCollisionCounterjPjS_:
        /* <DEDUP_REMOVED lines=15> */
[----:B------:R-:W1:Y:S01]  /*00f0*/  LDC.64 R2, c[0x0][0x390] ;  /* 0x0000e400ff027b82 */ /* 0x000e620000000a00 */
[----:B------:R-:W-:Y:S02]  /*0100*/  VOTEU.ANY UR6, UPT, PT ;  /* 0x0000000000067886 */ /* 0x000fe400038e0100 */
[----:B------:R-:W-:Y:S02]  /*0110*/  UFLO.U32 UR7, UR6 ;  /* 0x00000006000772bd */ /* 0x000fe400080e0000 */
[----:B------:R-:W1:Y:S04]  /*0120*/  POPC R5, UR6 ;  /* 0x0000000600057d09 */ /* 0x000e680008000000 */
[----:B0-----:R-:W-:-:S13]  /*0130*/  ISETP.EQ.U32.AND P0, PT, R0, UR7, PT ;  /* 0x0000000700007c0c */ /* 0x001fda000bf02070 */
[----:B-1----:R-:W-:Y:S01]  /*0140*/  @P0 REDG.E.ADD.STRONG.GPU desc[UR4][R2.64], R5 ;  /* 0x000000050200098e */ /* 0x002fe2000c12e104 */
[----:B------:R-:W-:Y:S05]  /*0150*/  EXIT ;  /* 0x000000000000794d */ /* 0x000fea0003800000 */
.L_x_31:
        /* <DEDUP_REMOVED lines=10> */
.L_x_59:


//--------------------- .text._Z20findIntersectionWalljPjPdjS_S0_S0_S0_S0_S0_ --------------------------
	.section	.text._Z20findIntersectionWalljPjPdjS_S0_S0_S0_S0_S0_,"ax",@progbits
	.align	128
        .global         _Z20findIntersectionWalljPjPdjS_S0_S0_S0_S0_S0_
        .type           _Z20findIntersectionWalljPjPdjS_S0_S0_S0_S0_S0_,@function
        .size           _Z20findIntersectionWalljPjPdjS_S0_S0_S0_S0_S0_,(.L_x_60 - _Z20findIntersectionWalljPjPdjS_S0_S0_S0_S0_S0_)
        .other          _Z20findIntersectionWalljPjPdjS_S0_S0_S0_S0_S0_,@"STO_CUDA_ENTRY STV_DEFAULT"
_Z20findIntersectionWalljPjPdjS_S0_S0_S0_S0_S0_:
.text._Z20findIntersectionWalljPjPdjS_S0_S0_S0_S0_S0_:
[----:B------:R-:W-:Y:S01]  /*0000*/  LDC R1, c[0x0][0x37c] ;  /* 0x0000df00ff017b82 */ /* 0x000fe20000000800 */
[----:B------:R-:W0:Y:S07]  /*0010*/  S2R R22, SR_TID.X ;  /* 0x0000000000167919 */ /* 0x000e2e0000002100 */
[----:B------:R-:W1:Y:S01]  /*0020*/  S2UR UR4, SR_CTAID.X ;  /* 0x00000000000479c3 */ /* 0x000e620000002500 */
[----:B------:R-:W1:Y:S01]  /*0030*/  LDCU UR5, c[0x0][0x360] ;  /* 0x00006c00ff0577ac */ /* 0x000e620008000800 */
[----:B------:R-:W2:Y:S02]  /*0040*/  LDCU UR6, c[0x0][0x380] ;  /* 0x00007000ff0677ac */ /* 0x000ea40008000800 */
[----:B--2---:R-:W-:Y:S01]  /*0050*/  MOV R17, UR6 ;  /* 0x0000000600117c02 */ /* 0x004fe20008000f00 */
[----:B-1----:R-:W-:-:S06]  /*0060*/  UIMAD UR4, UR4, UR5, URZ ;  /* 0x00000005040472a4 */ /* 0x002fcc000f8e02ff */
[----:B0-----:R-:W-:-:S04]  /*0070*/  IADD3 R0, PT, PT, R22, UR4, RZ ;  /* 0x0000000416007c10 */ /* 0x001fc8000fffe0ff */
[----:B------:R-:W-:-:S13]  /*0080*/  ISETP.GE.U32.AND P0, PT, R0, R17, PT ;  /* 0x000000110000720c */ /* 0x000fda0003f06070 */
[----:B------:R-:W-:Y:S05]  /*0090*/  @P0 EXIT ;  /* 0x000000000000094d */ /* 0x000fea0003800000 */
[----:B------:R-:W0:Y:S01]  /*00a0*/  LDC.64 R2, c[0x0][0x388] ;  /* 0x0000e200ff027b82 */ /* 0x000e220000000a00 */
[----:B------:R-:W1:Y:S01]  /*00b0*/  LDCU.64 UR8, c[0x0][0x358] ;  /* 0x00006b00ff0877ac */ /* 0x000e620008000a00 */
[----:B0-----:R-:W-:-:S06]  /*00c0*/  IMAD.WIDE.U32 R2, R0, 0x4, R2 ;  /* 0x0000000400027825 */ /* 0x001fcc00078e0002 */
[----:B-1----:R-:W2:Y:S02]  /*00d0*/  LDG.E R2, desc[UR8][R2.64] ;  /* 0x0000000802027981 */ /* 0x002ea4000c1e1900 */
[----:B--2---:R-:W-:-:S13]  /*00e0*/  ISETP.NE.AND P0, PT, R2, 0x1, PT ;  /* 0x000000010200780c */ /* 0x004fda0003f05270 */
[----:B------:R-:W-:Y:S05]  /*00f0*/  @P0 EXIT ;  /* 0x000000000000094d */ /* 0x000fea0003800000 */
[----:B------:R-:W0:Y:S01]  /*0100*/  LDCU UR5, c[0x0][0x398] ;  /* 0x00007300ff0577ac */ /* 0x000e220008000800 */
[----:B------:R-:W-:Y:S02]  /*0110*/  HFMA2 R13, -RZ, RZ, 1.984375, 0 ;  /* 0x3ff00000ff0d7431 */ /* 0x000fe400000001ff */
[----:B------:R-:W-:Y:S01]  /*0120*/  IMAD.MOV.U32 R12, RZ, RZ, 0x0 ;  /* 0x00000000ff0c7424 */ /* 0x000fe200078e00ff */
[----:B0-----:R-:W-:-:S09]  /*0130*/  UISETP.NE.AND UP0, UPT, UR5, URZ, UPT ;  /* 0x000000ff0500728c */ /* 0x001fd2000bf05270 */
[----:B------:R-:W-:Y:S05]  /*0140*/  BRA.U !UP0, `(.L_x_32) ;  /* 0x0000001108847547 */ /* 0x000fea000b800000 */
[----:B------:R-:W0:Y:S01]  /*0150*/  LDC.64 R14, c[0x0][0x3a0] ;  /* 0x0000e800ff0e7b82 */ /* 0x000e220000000a00 */
[----:B------:R-:W-:Y:S01]  /*0160*/  UISETP.GE.U32.AND UP0, UPT, UR5, 0x10, UPT ;  /* 0x000000100500788c */ /* 0x000fe2000bf06070 */
[----:B------:R-:W-:Y:S01]  /*0170*/  IMAD.MOV.U32 R3, RZ, RZ, RZ ;  /* 0x000000ffff037224 */ /* 0x000fe200078e00ff */
[----:B------:R-:W-:Y:S01]  /*0180*/  MOV R12, 0x0 ;  /* 0x00000000000c7802 */ /* 0x000fe20000000f00 */
[----:B------:R-:W-:Y:S01]  /*0190*/  IMAD.MOV.U32 R13, RZ, RZ, 0x3ff00000 ;  /* 0x3ff00000ff0d7424 */ /* 0x000fe200078e00ff */
[----:B------:R-:W-:Y:S01]  /*01a0*/  ULOP3.LUT UR6, UR5, 0xf, URZ, 0xc0, !UPT ;  /* 0x0000000f05067892 */ /* 0x000fe2000f8ec0ff */
[----:B0-----:R-:W-:-:S04]  /*01b0*/  IMAD.WIDE.U32 R14, R0, 0x4, R14 ;  /* 0x00000004000e7825 */ /* 0x001fc800078e000e */
[----:B------:R-:W-:Y:S07]  /*01c0*/  BRA.U !UP0, `(.L_x_33) ;  /* 0x00000009086c7547 */ /* 0x000fee000b800000 */
[----:B------:R-:W-:Y:S01]  /*01d0*/  HFMA2 R13, -RZ, RZ, 1.984375, 0 ;  /* 0x3ff00000ff0d7431 */ /* 0x000fe200000001ff */
[----:B------:R-:W-:Y:S01]  /*01e0*/  ULOP3.LUT UR5, UR5, 0xfffffff0, URZ, 0xc0, !UPT ;  /* 0xfffffff005057892 */ /* 0x000fe2000f8ec0ff */
[C---:B------:R-:W-:Y:S01]  /*01f0*/  IADD3 R22, PT, PT, R17.reuse, UR4, R22 ;  /* 0x0000000411167c10 */ /* 0x040fe2000fffe016 */
[C-C-:B------:R-:W-:Y:S01]  /*0200*/  IMAD R3, R17.reuse, 0x3, R0.reuse ;  /* 0x0000000311037824 */ /* 0x140fe200078e0200 */
[CC--:B------:R-:W-:Y:S01]  /*0210*/  LEA R2, R17.reuse, R0.reuse, 0x1 ;  /* 0x0000000011027211 */ /* 0x0c0fe200078e08ff */
[C-C-:B------:R-:W-:Y:S01]  /*0220*/  IMAD R5, R17.reuse, 0x5, R0.reuse ;  /* 0x0000000511057824 */ /* 0x140fe200078e0200 */
[CC--:B------:R-:W-:Y:S01]  /*0230*/  LEA R4, R17.reuse, R0.reuse, 0x2 ;  /* 0x0000000011047211 */ /* 0x0c0fe200078e10ff */
[C-C-:B------:R-:W-:Y:S01]  /*0240*/  IMAD R6, R17.reuse, 0x6, R0.reuse ;  /* 0x0000000611067824 */ /* 0x140fe200078e0200 */
[----:B------:R-:W-:Y:S01]  /*0250*/  MOV R20, 0x7 ;  /* 0x0000000700147802 */ /* 0x000fe20000000f00 */
[C-C-:B------:R-:W-:Y:S01]  /*0260*/  IMAD R7, R17.reuse, 0x7, R0.reuse ;  /* 0x0000000711077824 */ /* 0x140fe200078e0200 */
[----:B------:R-:W-:Y:S01]  /*0270*/  MOV R29, R0 ;  /* 0x00000000001d7202 */ /* 0x000fe20000000f00 */
[C-C-:B------:R-:W-:Y:S01]  /*0280*/  IMAD R8, R17.reuse, 0x8, R0.reuse ;  /* 0x0000000811087824 */ /* 0x140fe200078e0200 */
[----:B------:R-:W-:Y:S01]  /*0290*/  UIADD3 UR7, UPT, UPT, -UR5, URZ, URZ ;  /* 0x000000ff05077290 */ /* 0x000fe2000fffe1ff */
[----:B------:R-:W-:-:S02]  /*02a0*/  IMAD R9, R17, 0x9, R0 ;  /* 0x0000000911097824 */ /* 0x000fc400078e0200 */
[C-C-:B------:R-:W-:Y:S02]  /*02b0*/  IMAD R10, R17.reuse, 0xa, R0.reuse ;  /* 0x0000000a110a7824 */ /* 0x140fe400078e0200 */
[C-C-:B------:R-:W-:Y:S02]  /*02c0*/  IMAD R11, R17.reuse, 0xb, R0.reuse ;  /* 0x0000000b110b7824 */ /* 0x140fe400078e0200 */
[C-C-:B------:R-:W-:Y:S02]  /*02d0*/  IMAD R21, R17.reuse, 0xc, R0.reuse ;  /* 0x0000000c11157824 */ /* 0x140fe400078e0200 */
[C-C-:B------:R-:W-:Y:S02]  /*02e0*/  IMAD R23, R17.reuse, 0xd, R0.reuse ;  /* 0x0000000d11177824 */ /* 0x140fe400078e0200 */
[C-C-:B------:R-:W-:Y:S02]  /*02f0*/  IMAD R25, R17.reuse, 0xe, R0.reuse ;  /* 0x0000000e11197824 */ /* 0x140fe400078e0200 */
[----:B------:R-:W-:-:S02]  /*0300*/  IMAD R27, R17, 0xf, R0 ;  /* 0x0000000f111b7824 */ /* 0x000fc400078e0200 */
[----:B------:R-:W-:-:S07]  /*0310*/  IMAD.MOV.U32 R12, RZ, RZ, 0x0 ;  /* 0x00000000ff0c7424 */ /* 0x000fce00078e00ff */
.L_x_34:
[----:B------:R-:W0:Y:S02]  /*0320*/  LDC.64 R18, c[0x0][0x390] ;  /* 0x0000e400ff127b82 */ /* 0x000e240000000a00 */
[----:B0-----:R-:W-:-:S06]  /*0330*/  IMAD.WIDE.U32 R16, R29, 0x8, R18 ;  /* 0x000000081d107825 */ /* 0x001fcc00078e0012 */
[----:B------:R-:W2:Y:S02]  /*0340*/  LDG.E.64 R16, desc[UR8][R16.64] ;  /* 0x0000000810107981 */ /* 0x000ea4000c1e1b00 */
[----:B--2---:R-:W-:-:S14]  /*0350*/  DSETP.GEU.AND P0, PT, R16, R12, PT ;  /* 0x0000000c1000722a */ /* 0x004fdc0003f0e000 */
[----:B------:R-:W-:Y:S01]  /*0360*/  @!P0 MOV R12, R16 ;  /* 0x00000010000c8202 */ /* 0x000fe20000000f00 */
[----:B------:R-:W-:Y:S01]  /*0370*/  @!P0 IMAD.MOV.U32 R13, RZ, RZ, R17 ;  /* 0x000000ffff0d8224 */ /* 0x000fe200078e0011 */
[----:B-1----:R-:W-:Y:S01]  /*0380*/  @!P0 IADD3 R24, PT, PT, R20, -0x7, RZ ;  /* 0xfffffff914188810 */ /* 0x002fe20007ffe0ff */
[----:B------:R-:W-:-:S04]  /*0390*/  IMAD.WIDE.U32 R16, R22, 0x8, R18 ;  /* 0x0000000816107825 */ /* 0x000fc800078e0012 */
[----:B------:R0:W-:Y:S04]  /*03a0*/  @!P0 STG.E desc[UR8][R14.64], R24 ;  /* 0x000000180e008986 */ /* 0x0001e8000c101908 */
[----:B------:R-:W2:Y:S02]  /*03b0*/  LDG.E.64 R16, desc[UR8][R16.64] ;  /* 0x0000000810107981 */ /* 0x000ea4000c1e1b00 */
[----:B--2---:R-:W-:-:S14]  /*03c0*/  DSETP.GEU.AND P0, PT, R16, R12, PT ;  /* 0x0000000c1000722a */ /* 0x004fdc0003f0e000 */
[----:B------:R-:W-:Y:S01]  /*03d0*/  @!P0 MOV R12, R16 ;  /* 0x00000010000c8202 */ /* 0x000fe20000000f00 */
[----:B------:R-:W-:Y:S01]  /*03e0*/  @!P0 IMAD.MOV.U32 R13, RZ, RZ, R17 ;  /* 0x000000ffff0d8224 */ /* 0x000fe200078e0011 */
[----:B------:R-:W-:Y:S01]  /*03f0*/  @!P0 IADD3 R26, PT, PT, R20, -0x6, RZ ;  /* 0xfffffffa141a8810 */ /* 0x000fe20007ffe0ff */
[----:B------:R-:W-:-:S04]  /*0400*/  IMAD.WIDE.U32 R16, R2, 0x8, R18 ;  /* 0x0000000802107825 */ /* 0x000fc800078e0012 */
[----:B------:R1:W-:Y:S04]  /*0410*/  @!P0 STG.E desc[UR8][R14.64], R26 ;  /* 0x0000001a0e008986 */ /* 0x0003e8000c101908 */
[----:B------:R-:W2:Y:S02]  /*0420*/  LDG.E.64 R16, desc[UR8][R16.64] ;  /* 0x0000000810107981 */ /* 0x000ea4000c1e1b00 */
[----:B--2---:R-:W-:-:S14]  /*0430*/  DSETP.GEU.AND P0, PT, R16, R12, PT ;  /* 0x0000000c1000722a */ /* 0x004fdc0003f0e000 */
[----:B------:R-:W-:Y:S01]  /*0440*/  @!P0 MOV R12, R16 ;  /* 0x00000010000c8202 */ /* 0x000fe20000000f00 */
[----:B------:R-:W-:Y:S01]  /*0450*/  @!P0 IMAD.MOV.U32 R13, RZ, RZ, R17 ;  /* 0x000000ffff0d8224 */ /* 0x000fe200078e0011 */
[----:B0-----:R-:W-:Y:S01]  /*0460*/  @!P0 IADD3 R24, PT, PT, R20, -0x5, RZ ;  /* 0xfffffffb14188810 */ /* 0x001fe20007ffe0ff */
[----:B------:R-:W-:-:S04]  /*0470*/  IMAD.WIDE.U32 R16, R3, 0x8, R18 ;  /* 0x0000000803107825 */ /* 0x000fc800078e0012 */
[----:B------:R0:W-:Y:S04]  /*0480*/  @!P0 STG.E desc[UR8][R14.64], R24 ;  /* 0x000000180e008986 */ /* 0x0001e8000c101908 */
        /* <DEDUP_REMOVED lines=32> */
[----:B------:R-:W-:Y:S01]  /*0690*/  @!P0 STG.E desc[UR8][R14.64], R20 ;  /* 0x000000140e008986 */ /* 0x000fe2000c101908 */
[----:B------:R-:W-:-:S06]  /*06a0*/  IMAD.WIDE.U32 R16, R8, 0x8, R18 ;  /* 0x0000000808107825 */ /* 0x000fcc00078e0012 */
[----:B------:R-:W2:Y:S02]  /*06b0*/  LDG.E.64 R16, desc[UR8][R16.64] ;  /* 0x0000000810107981 */ /* 0x000ea4000c1e1b00 */
[----:B--2---:R-:W-:-:S14]  /*06c0*/  DSETP.GEU.AND P0, PT, R16, R12, PT ;  /* 0x0000000c1000722a */ /* 0x004fdc0003f0e000 */
[----:B------:R-:W-:Y:S01]  /*06d0*/  @!P0 MOV R12, R16 ;  /* 0x00000010000c8202 */ /* 0x000fe20000000f00 */
[----:B-1----:R-:W-:Y:S01]  /*06e0*/  @!P0 VIADD R26, R20, 0x1 ;  /* 0x00000001141a8836 */ /* 0x002fe20000000000 */
[----:B------:R-:W-:Y:S01]  /*06f0*/  @!P0 MOV R13, R17 ;  /* 0x00000011000d8202 */ /* 0x000fe20000000f00 */
[----:B------:R-:W-:-:S03]  /*0700*/  IMAD.WIDE.U32 R16, R9, 0x8, R18 ;  /* 0x0000000809107825 */ /* 0x000fc600078e0012 */
[----:B------:R1:W-:Y:S04]  /*0710*/  @!P0 STG.E desc[UR8][R14.64], R26 ;  /* 0x0000001a0e008986 */ /* 0x0003e8000c101908 */
[----:B------:R-:W2:Y:S02]  /*0720*/  LDG.E.64 R16, desc[UR8][R16.64] ;  /* 0x0000000810107981 */ /* 0x000ea4000c1e1b00 */
[----:B--2---:R-:W-:-:S14]  /*0730*/  DSETP.GEU.AND P0, PT, R16, R12, PT ;  /* 0x0000000c1000722a */ /* 0x004fdc0003f0e000 */
[----:B------:R-:W-:Y:S01]  /*0740*/  @!P0 MOV R12, R16 ;  /* 0x00000010000c8202 */ /* 0x000fe20000000f00 */
[----:B0-----:R-:W-:Y:S01]  /*0750*/  @!P0 VIADD R24, R20, 0x2 ;  /* 0x0000000214188836 */ /* 0x001fe20000000000 */
[----:B------:R-:W-:Y:S01]  /*0760*/  @!P0 MOV R13, R17 ;  /* 0x00000011000d8202 */ /* 0x000fe20000000f00 */
[----:B------:R-:W-:-:S03]  /*0770*/  IMAD.WIDE.U32 R16, R10, 0x8, R18 ;  /* 0x000000080a107825 */ /* 0x000fc600078e0012 */
[----:B------:R0:W-:Y:S04]  /*0780*/  @!P0 STG.E desc[UR8][R14.64], R24 ;  /* 0x000000180e008986 */ /* 0x0001e8000c101908 */
        /* <DEDUP_REMOVED lines=28> */
[----:B------:R-:W2:Y:S01]  /*0950*/  LDG.E.64 R16, desc[UR8][R16.64] ;  /* 0x0000000810107981 */ /* 0x000ea2000c1e1b00 */
[----:B------:R-:W-:Y:S01]  /*0960*/  IMAD.WIDE.U32 R18, R27, 0x8, R18 ;  /* 0x000000081b127825 */ /* 0x000fe200078e0012 */
[----:B--2---:R-:W-:-:S14]  /*0970*/  DSETP.GEU.AND P0, PT, R16, R12, PT ;  /* 0x0000000c1000722a */ /* 0x004fdc0003f0e000 */
[----:B-1----:R-:W-:-:S05]  /*0980*/  @!P0 IADD3 R26, PT, PT, R20, 0x7, RZ ;  /* 0x00000007141a8810 */ /* 0x002fca0007ffe0ff */
[----:B------:R1:W-:Y:S04]  /*0990*/  @!P0 STG.E desc[UR8][R14.64], R26 ;  /* 0x0000001a0e008986 */ /* 0x0003e8000c101908 */
[----:B------:R-:W2:Y:S01]  /*09a0*/  LDG.E.64 R18, desc[UR8][R18.64] ;  /* 0x0000000812127981 */ /* 0x000ea2000c1e1b00 */
[----:B------:R-:W-:Y:S01]  /*09b0*/  @!P0 MOV R12, R16 ;  /* 0x00000010000c8202 */ /* 0x000fe20000000f00 */
[----:B------:R-:W-:Y:S01]  /*09c0*/  @!P0 IMAD.MOV.U32 R13, RZ, RZ, R17 ;  /* 0x000000ffff0d8224 */ /* 0x000fe200078e0011 */
[----:B------:R-:W-:Y:S01]  /*09d0*/  UIADD3 UR7, UPT, UPT, UR7, 0x10, URZ ;  /* 0x0000001007077890 */ /* 0x000fe2000fffe0ff */
[----:B------:R-:W3:Y:S03]  /*09e0*/  LDC R17, c[0x0][0x380] ;  /* 0x0000e000ff117b82 */ /* 0x000ee60000000800 */
[----:B------:R-:W-:Y:S01]  /*09f0*/  UISETP.NE.AND UP0, UPT, UR7, URZ, UPT ;  /* 0x000000ff0700728c */ /* 0x000fe2000bf05270 */
[C---:B---3--:R-:W-:Y:S01]  /*0a00*/  LEA R22, R17.reuse, R22, 0x4 ;  /* 0x0000001611167211 */ /* 0x048fe200078e20ff */
[C---:B------:R-:W-:Y:S01]  /*0a10*/  IMAD R3, R17.reuse, 0x10, R3 ;  /* 0x0000001011037824 */ /* 0x040fe200078e0203 */
[C---:B------:R-:W-:Y:S01]  /*0a20*/  LEA R2, R17.reuse, R2, 0x4 ;  /* 0x0000000211027211 */ /* 0x040fe200078e20ff */
[C---:B------:R-:W-:Y:S01]  /*0a30*/  IMAD R6, R17.reuse, 0x10, R6 ;  /* 0x0000001011067824 */ /* 0x040fe200078e0206 */
[C---:B------:R-:W-:Y:S01]  /*0a40*/  LEA R4, R17.reuse, R4, 0x4 ;  /* 0x0000000411047211 */ /* 0x040fe200078e20ff */
[C---:B------:R-:W-:Y:S01]  /*0a50*/  IMAD R9, R17.reuse, 0x10, R9 ;  /* 0x0000001011097824 */ /* 0x040fe200078e0209 */
[C---:B------:R-:W-:Y:S01]  /*0a60*/  LEA R5, R17.reuse, R5, 0x4 ;  /* 0x0000000511057211 */ /* 0x040fe200078e20ff */
[C---:B------:R-:W-:Y:S01]  /*0a70*/  IMAD R21, R17.reuse, 0x10, R21 ;  /* 0x0000001011157824 */ /* 0x040fe200078e0215 */
[C---:B------:R-:W-:Y:S01]  /*0a80*/  LEA R7, R17.reuse, R7, 0x4 ;  /* 0x0000000711077211 */ /* 0x040fe200078e20ff */
[C---:B------:R-:W-:Y:S01]  /*0a90*/  IMAD R27, R17.reuse, 0x10, R27 ;  /* 0x00000010111b7824 */ /* 0x040fe200078e021b */
[----:B------:R-:W-:-:S02]  /*0aa0*/  LEA R8, R17, R8, 0x4 ;  /* 0x0000000811087211 */ /* 0x000fc400078e20ff */
[C---:B------:R-:W-:Y:S02]  /*0ab0*/  LEA R10, R17.reuse, R10, 0x4 ;  /* 0x0000000a110a7211 */ /* 0x040fe400078e20ff */
[C---:B------:R-:W-:Y:S02]  /*0ac0*/  LEA R11, R17.reuse, R11, 0x4 ;  /* 0x0000000b110b7211 */ /* 0x040fe400078e20ff */
[C---:B------:R-:W-:Y:S02]  /*0ad0*/  LEA R23, R17.reuse, R23, 0x4 ;  /* 0x0000001711177211 */ /* 0x040fe400078e20ff */
[C---:B------:R-:W-:Y:S02]  /*0ae0*/  LEA R25, R17.reuse, R25, 0x4 ;  /* 0x0000001911197211 */ /* 0x040fe400078e20ff */
[----:B------:R-:W-:Y:S01]  /*0af0*/  LEA R29, R17, R29, 0x4 ;  /* 0x0000001d111d7211 */ /* 0x000fe200078e20ff */
[----:B--2---:R-:W-:-:S14]  /*0b00*/  DSETP.GEU.AND P0, PT, R18, R12, PT ;  /* 0x0000000c1200722a */ /* 0x004fdc0003f0e000 */
[C---:B0-----:R-:W-:Y:S01]  /*0b10*/  @!P0 VIADD R24, R20.reuse, 0x8 ;  /* 0x0000000814188836 */ /* 0x041fe20000000000 */
[----:B------:R-:W-:Y:S02]  /*0b20*/  @!P0 MOV R12, R18 ;  /* 0x00000012000c8202 */ /* 0x000fe40000000f00 */
[----:B------:R-:W-:Y:S02]  /*0b30*/  @!P0 MOV R13, R19 ;  /* 0x00000013000d8202 */ /* 0x000fe40000000f00 */
[----:B------:R1:W-:Y:S01]  /*0b40*/  @!P0 STG.E desc[UR8][R14.64], R24 ;  /* 0x000000180e008986 */ /* 0x0003e2000c101908 */
[----:B------:R-:W-:Y:S01]  /*0b50*/  IADD3 R20, PT, PT, R20, 0x10, RZ ;  /* 0x0000001014147810 */ /* 0x000fe20007ffe0ff */
[----:B------:R-:W-:Y:S06]  /*0b60*/  BRA.U UP0, `(.L_x_34) ;  /* 0xfffffff500ec7547 */ /* 0x000fec000b83ffff */
[----:B------:R-:W-:-:S07]  /*0b70*/  IMAD.U32 R3, RZ, RZ, UR5 ;  /* 0x00000005ff037e24 */ /* 0x000fce000f8e00ff */
.L_x_33:
[----:B------:R-:W-:-:S09]  /*0b80*/  UISETP.NE.AND UP0, UPT, UR6, URZ, UPT ;  /* 0x000000ff0600728c */ /* 0x000fd2000bf05270 */
[----:B------:R-:W-:Y:S05]  /*0b90*/  BRA.U !UP0, `(.L_x_32) ;  /* 0x0000000508f07547 */ /* 0x000fea000b800000 */
[----:B------:R-:W0:Y:S01]  /*0ba0*/  LDCU UR5, c[0x0][0x398] ;  /* 0x00007300ff0577ac */ /* 0x000e220008000800 */
[----:B------:R-:W-:Y:S02]  /*0bb0*/  UISETP.GE.U32.AND UP0, UPT, UR6, 0x8, UPT ;  /* 0x000000080600788c */ /* 0x000fe4000bf06070 */
[----:B0-----:R-:W-:-:S04]  /*0bc0*/  ULOP3.LUT UR7, UR5, 0x7, URZ, 0xc0, !UPT ;  /* 0x0000000705077892 */ /* 0x001fc8000f8ec0ff */
[----:B------:R-:W-:-:S03]  /*0bd0*/  UISETP.NE.AND UP1, UPT, UR7, URZ, UPT ;  /* 0x000000ff0700728c */ /* 0x000fc6000bf25270 */
[----:B------:R-:W-:Y:S08]  /*0be0*/  BRA.U !UP0, `(.L_x_35) ;  /* 0x0000000508047547 */ /* 0x000ff0000b800000 */
[----:B------:R-:W0:Y:S01]  /*0bf0*/  LDC.64 R4, c[0x0][0x390] ;  /* 0x0000e400ff047b82 */ /* 0x000e220000000a00 */
[----:B------:R-:W-:-:S04]  /*0c00*/  IMAD R2, R3, R17, R0 ;  /* 0x0000001103027224 */ /* 0x000fc800078e0200 */
[----:B0-----:R-:W-:-:S06]  /*0c10*/  IMAD.WIDE.U32 R6, R2, 0x8, R4 ;  /* 0x0000000802067825 */ /* 0x001fcc00078e0004 */
[----:B------:R-:W2:Y:S01]  /*0c20*/  LDG.E.64 R6, desc[UR8][R6.64] ;  /* 0x0000000806067981 */ /* 0x000ea2000c1e1b00 */
[----:B------:R-:W-:-:S05]  /*0c30*/  IADD3 R2, PT, PT, R2, R17, RZ ;  /* 0x0000001102027210 */ /* 0x000fca0007ffe0ff */
[----:B------:R-:W-:Y:S01]  /*0c40*/  IMAD.WIDE.U32 R8, R2, 0x8, R4 ;  /* 0x0000000802087825 */ /* 0x000fe200078e0004 */
[----:B--2---:R-:W-:-:S14]  /*0c50*/  DSETP.GEU.AND P0, PT, R6, R12, PT ;  /* 0x0000000c0600722a */ /* 0x004fdc0003f0e000 */
[----:B------:R-:W-:Y:S04]  /*0c60*/  @!P0 STG.E desc[UR8][R14.64], R3 ;  /* 0x000000030e008986 */ /* 0x000fe8000c101908 */
[----:B------:R-:W2:Y:S01]  /*0c70*/  LDG.E.64 R8, desc[UR8][R8.64] ;  /* 0x0000000808087981 */ /* 0x000ea2000c1e1b00 */
[----:B------:R-:W-:Y:S01]  /*0c80*/  @!P0 MOV R12, R6 ;  /* 0x00000006000c8202 */ /* 0x000fe20000000f00 */
[----:B------:R-:W-:Y:S01]  /*0c90*/  @!P0 IMAD.MOV.U32 R13, RZ, RZ, R7 ;  /* 0x000000ffff0d8224 */ /* 0x000fe200078e0007 */
[----:B------:R-:W-:-:S05]  /*0ca0*/  IADD3 R2, PT, PT, R2, R17, RZ ;  /* 0x0000001102027210 */ /* 0x000fca0007ffe0ff */
[----:B------:R-:W-:Y:S01]  /*0cb0*/  IMAD.WIDE.U32 R10, R2, 0x8, R4 ;  /* 0x00000008020a7825 */ /* 0x000fe200078e0004 */
[----:B--2---:R-:W-:-:S14]  /*0cc0*/  DSETP.GEU.AND P0, PT, R8, R12, PT ;  /* 0x0000000c0800722a */ /* 0x004fdc0003f0e000 */
[----:B------:R-:W-:-:S05]  /*0cd0*/  @!P0 IADD3 R19, PT, PT, R3, 0x1, RZ ;  /* 0x0000000103138810 */ /* 0x000fca0007ffe0ff */
[----:B------:R0:W-:Y:S04]  /*0ce0*/  @!P0 STG.E desc[UR8][R14.64], R19 ;  /* 0x000000130e008986 */ /* 0x0001e8000c101908 */
[----:B------:R-:W2:Y:S01]  /*0cf0*/  LDG.E.64 R10, desc[UR8][R10.64] ;  /* 0x000000080a0a7981 */ /* 0x000ea2000c1e1b00 */
[----:B------:R-:W-:Y:S01]  /*0d00*/  @!P0 IMAD.MOV.U32 R12, RZ, RZ, R8 ;  /* 0x000000ffff0c8224 */ /* 0x000fe200078e0008 */
[----:B------:R-:W-:Y:S02]  /*0d10*/  @!P0 MOV R13, R9 ;  /* 0x00000009000d8202 */ /* 0x000fe40000000f00 */
[----:B------:R-:W-:-:S05]  /*0d20*/  IADD3 R2, PT, PT, R2, R17, RZ ;  /* 0x0000001102027210 */ /* 0x000fca0007ffe0ff */
[----:B------:R-:W-:Y:S01]  /*0d30*/  IMAD.WIDE.U32 R6, R2, 0x8, R4 ;  /* 0x0000000802067825 */ /* 0x000fe200078e0004 */
[----:B--2---:R-:W-:-:S14]  /*0d40*/  DSETP.GEU.AND P0, PT, R10, R12, PT ;  /* 0x0000000c0a00722a */ /* 0x004fdc0003f0e000 */
[----:B------:R-:W-:-:S05]  /*0d50*/  @!P0 VIADD R21, R3, 0x2 ;  /* 0x0000000203158836 */ /* 0x000fca0000000000 */
[----:B------:R-:W-:Y:S04]  /*0d60*/  @!P0 STG.E desc[UR8][R14.64], R21 ;  /* 0x000000150e008986 */ /* 0x000fe8000c101908 */
[----:B------:R-:W2:Y:S01]  /*0d70*/  LDG.E.64 R6, desc[UR8][R6.64] ;  /* 0x0000000806067981 */ /* 0x000ea2000c1e1b00 */
[----:B------:R-:W-:Y:S01]  /*0d80*/  @!P0 MOV R12, R10 ;  /* 0x0000000a000c8202 */ /* 0x000fe20000000f00 */
[----:B------:R-:W-:Y:S01]  /*0d90*/  IMAD.IADD R2, R2, 0x1, R17 ;  /* 0x0000000102027824 */ /* 0x000fe200078e0211 */
[----:B------:R-:W-:-:S03]  /*0da0*/  @!P0 MOV R13, R11 ;  /* 0x0000000b000d8202 */ /* 0x000fc60000000f00 */
[----:B------:R-:W-:-:S03]  /*0db0*/  IMAD.WIDE.U32 R8, R2, 0x8, R4 ;  /* 0x0000000802087825 */ /* 0x000fc600078e0004 */
[----:B--2---:R-:W-:-:S14]  /*0dc0*/  DSETP.GEU.AND P0, PT, R6, R12, PT ;  /* 0x0000000c0600722a */ /* 0x004fdc0003f0e000 */
[----:B------:R-:W-:-:S05]  /*0dd0*/  @!P0 IADD3 R11, PT, PT, R3, 0x3, RZ ;  /* 0x00000003030b8810 */ /* 0x000fca0007ffe0ff */
[----:B------:R2:W-:Y:S04]  /*0de0*/  @!P0 STG.E desc[UR8][R14.64], R11 ;  /* 0x0000000b0e008986 */ /* 0x0005e8000c101908 */
[----:B------:R-:W3:Y:S01]  /*0df0*/  LDG.E.64 R8, desc[UR8][R8.64] ;  /* 0x0000000808087981 */ /* 0x000ee2000c1e1b00 */
[----:B------:R-:W-:Y:S01]  /*0e00*/  @!P0 MOV R12, R6 ;  /* 0x00000006000c8202 */ /* 0x000fe20000000f00 */
[----:B------:R-:W-:Y:S01]  /*0e10*/  @!P0 IMAD.MOV.U32 R13, RZ, RZ, R7 ;  /* 0x000000ffff0d8224 */ /* 0x000fe200078e0007 */
[----:B------:R-:W-:-:S05]  /*0e20*/  IADD3 R2, PT, PT, R2, R17, RZ ;  /* 0x0000001102027210 */ /* 0x000fca0007ffe0ff */
[----:B------:R-:W-:Y:S01]  /*0e30*/  IMAD.WIDE.U32 R6, R2, 0x8, R4 ;  /* 0x0000000802067825 */ /* 0x000fe200078e0004 */
[----:B---3--:R-:W-:-:S14]  /*0e40*/  DSETP.GEU.AND P0, PT, R8, R12, PT ;  /* 0x0000000c0800722a */ /* 0x008fdc0003f0e000 */
[----:B0-----:R-:W-:-:S05]  /*0e50*/  @!P0 IADD3 R19, PT, PT, R3, 0x4, RZ ;  /* 0x0000000403138810 */ /* 0x001fca0007ffe0ff */
[----:B------:R0:W-:Y:S04]  /*0e60*/  @!P0 STG.E desc[UR8][R14.64], R19 ;  /* 0x000000130e008986 */ /* 0x0001e8000c101908 */
[----:B------:R-:W3:Y:S01]  /*0e70*/  LDG.E.64 R6, desc[UR8][R6.64] ;  /* 0x0000000806067981 */ /* 0x000ee2000c1e1b00 */
[----:B------:R-:W-:Y:S01]  /*0e80*/  @!P0 IMAD.MOV.U32 R12, RZ, RZ, R8 ;  /* 0x000000ffff0c8224 */ /* 0x000fe200078e0008 */
[----:B------:R-:W-:Y:S02]  /*0e90*/  @!P0 MOV R13, R9 ;  /* 0x00000009000d8202 */ /* 0x000fe40000000f00 */
[----:B------:R-:W-:-:S05]  /*0ea0*/  IADD3 R2, PT, PT, R2, R17, RZ ;  /* 0x0000001102027210 */ /* 0x000fca0007ffe0ff */
[----:B------:R-:W-:Y:S01]  /*0eb0*/  IMAD.WIDE.U32 R8, R2, 0x8, R4 ;  /* 0x0000000802087825 */ /* 0x000fe200078e0004 */
[----:B---3--:R-:W-:-:S14]  /*0ec0*/  DSETP.GEU.AND P0, PT, R6, R12, PT ;  /* 0x0000000c0600722a */ /* 0x008fdc0003f0e000 */
[----:B--2---:R-:W-:-:S05]  /*0ed0*/  @!P0 VIADD R11, R3, 0x5 ;  /* 0x00000005030b8836 */ /* 0x004fca0000000000 */
[----:B------:R2:W-:Y:S04]  /*0ee0*/  @!P0 STG.E desc[UR8][R14.64], R11 ;  /* 0x0000000b0e008986 */ /* 0x0005e8000c101908 */
[----:B------:R-:W3:Y:S01]  /*0ef0*/  LDG.E.64 R8, desc[UR8][R8.64] ;  /* 0x0000000808087981 */ /* 0x000ee2000c1e1b00 */
[----:B------:R-:W-:Y:S01]  /*0f00*/  @!P0 MOV R12, R6 ;  /* 0x00000006000c8202 */ /* 0x000fe20000000f00 */
[----:B0-----:R-:W-:Y:S01]  /*0f10*/  IMAD.IADD R19, R2, 0x1, R17 ;  /* 0x0000000102137824 */ /* 0x001fe200078e0211 */
[----:B------:R-:W-:-:S03]  /*0f20*/  @!P0 MOV R13, R7 ;  /* 0x00000007000d8202 */ /* 0x000fc60000000f00 */
[----:B------:R-:W-:-:S03]  /*0f30*/  IMAD.WIDE.U32 R4, R19, 0x8, R4 ;  /* 0x0000000813047825 */ /* 0x000fc600078e0004 */
[----:B---3--:R-:W-:-:S14]  /*0f40*/  DSETP.GEU.AND P0, PT, R8, R12, PT ;  /* 0x0000000c0800722a */ /* 0x008fdc0003f0e000 */
[----:B------:R-:W-:-:S05]  /*0f50*/  @!P0 IADD3 R7, PT, PT, R3, 0x6, RZ ;  /* 0x0000000603078810 */ /* 0x000fca0007ffe0ff */
[----:B------:R0:W-:Y:S04]  /*0f60*/  @!P0 STG.E desc[UR8][R14.64], R7 ;  /* 0x000000070e008986 */ /* 0x0001e8000c101908 */
[----:B------:R-:W3:Y:S01]  /*0f70*/  LDG.E.64 R4, desc[UR8][R4.64] ;  /* 0x0000000804047981 */ /* 0x000ee2000c1e1b00 */
[----:B------:R-:W-:Y:S01]  /*0f80*/  @!P0 MOV R12, R8 ;  /* 0x00000008000c8202 */ /* 0x000fe20000000f00 */
[----:B------:R-:W-:-:S06]  /*0f90*/  @!P0 IMAD.MOV.U32 R13, RZ, RZ, R9 ;  /* 0x000000ffff0d8224 */ /* 0x000fcc00078e0009 */
[----:B---3--:R-:W-:-:S14]  /*0fa0*/  DSETP.GEU.AND P0, PT, R4, R12, PT ;  /* 0x0000000c0400722a */ /* 0x008fdc0003f0e000 */
[C---:B--2---:R-:W-:Y:S01]  /*0fb0*/  @!P0 IADD3 R11, PT, PT, R3.reuse, 0x7, RZ ;  /* 0x00000007030b8810 */ /* 0x044fe20007ffe0ff */
[----:B------:R-:W-:Y:S01]  /*0fc0*/  @!P0 IMAD.MOV.U32 R13, RZ, RZ, R5 ;  /* 0x000000ffff0d8224 */ /* 0x000fe200078e0005 */
[----:B------:R-:W-:Y:S02]  /*0fd0*/  @!P0 MOV R12, R4 ;  /* 0x00000004000c8202 */ /* 0x000fe40000000f00 */
[----:B------:R-:W-:Y:S01]  /*0fe0*/  IADD3 R3, PT, PT, R3, 0x8, RZ ;  /* 0x0000000803037810 */ /* 0x000fe20007ffe0ff */
[----:B------:R0:W-:Y:S06]  /*0ff0*/  @!P0 STG.E desc[UR8][R14.64], R11 ;  /* 0x0000000b0e008986 */ /* 0x0001ec000c101908 */
.L_x_35:
[----:B------:R-:W-:Y:S05]  /*1000*/  BRA.U !UP1, `(.L_x_32) ;  /* 0x0000000109d47547 */ /* 0x000fea000b800000 */
[----:B------:R-:W-:Y:S02]  /*1010*/  UISETP.GE.U32.AND UP0, UPT, UR7, 0x4, UPT ;  /* 0x000000040700788c */ /* 0x000fe4000bf06070 */
[----:B------:R-:W-:-:S04]  /*1020*/  ULOP3.LUT UR5, UR5, 0x3, URZ, 0xc0, !UPT ;  /* 0x0000000305057892 */ /* 0x000fc8000f8ec0ff */
        /* <DEDUP_REMOVED lines=17> */
[----:B------:R2:W-:Y:S04]  /*1140*/  @!P0 STG.E desc[UR8][R14.64], R19 ;  /* 0x000000130e008986 */ /* 0x0005e8000c101908 */
[----:B------:R-:W3:Y:S01]  /*1150*/  LDG.E.64 R10, desc[UR8][R10.64] ;  /* 0x000000080a0a7981 */ /* 0x000ee2000c1e1b00 */
[----:B------:R-:W-:Y:S01]  /*1160*/  @!P0 MOV R12, R8 ;  /* 0x00000008000c8202 */ /* 0x000fe20000000f00 */
[----:B------:R-:W-:Y:S01]  /*1170*/  IMAD.IADD R7, R2, 0x1, R17 ;  /* 0x0000000102077824 */ /* 0x000fe200078e0211 */
        /* <DEDUP_REMOVED lines=9> */
[C---:B------:R-:W-:Y:S01]  /*1210*/  @!P0 IADD3 R7, PT, PT, R3.reuse, 0x3, RZ ;  /* 0x0000000303078810 */ /* 0x040fe20007ffe0ff */
[----:B------:R-:W-:Y:S01]  /*1220*/  @!P0 IMAD.MOV.U32 R13, RZ, RZ, R5 ;  /* 0x000000ffff0d8224 */ /* 0x000fe200078e0005 */
[----:B------:R-:W-:Y:S02]  /*1230*/  @!P0 MOV R12, R4 ;  /* 0x00000004000c8202 */ /* 0x000fe40000000f00 */
[----:B0-----:R-:W-:Y:S01]  /*1240*/  IADD3 R3, PT, PT, R3, 0x4, RZ ;  /* 0x0000000403037810 */ /* 0x001fe20007ffe0ff */
[----:B------:R2:W-:Y:S06]  /*1250*/  @!P0 STG.E desc[UR8][R14.64], R7 ;  /* 0x000000070e008986 */ /* 0x0005ec000c101908 */
.L_x_36:
[----:B------:R-:W-:Y:S05]  /*1260*/  BRA.U !UP1, `(.L_x_32) ;  /* 0x00000001093c7547 */ /* 0x000fea000b800000 */
[----:B0-2---:R-:W0:Y:S01]  /*1270*/  LDC.64 R6, c[0x0][0x390] ;  /* 0x0000e400ff067b82 */ /* 0x005e220000000a00 */
[----:B------:R-:W-:Y:S01]  /*1280*/  IMAD R17, R3, R17, R0 ;  /* 0x0000001103117224 */ /* 0x000fe200078e0200 */
[----:B------:R-:W2:Y:S01]  /*1290*/  LDCU UR6, c[0x0][0x380] ;  /* 0x00007000ff0677ac */ /* 0x000ea20008000800 */
[----:B------:R-:W-:-:S12]  /*12a0*/  UIADD3 UR5, UPT, UPT, -UR5, URZ, URZ ;  /* 0x000000ff05057290 */ /* 0x000fd8000fffe1ff */
.L_x_37:
[----:B0-----:R-:W-:-:S06]  /*12b0*/  IMAD.WIDE.U32 R4, R17, 0x8, R6 ;  /* 0x0000000811047825 */ /* 0x001fcc00078e0006 */
[----:B------:R-:W3:Y:S01]  /*12c0*/  LDG.E.64 R4, desc[UR8][R4.64] ;  /* 0x0000000804047981 */ /* 0x000ee2000c1e1b00 */
[----:B------:R-:W-:Y:S01]  /*12d0*/  UIADD3 UR5, UPT, UPT, UR5, 0x1, URZ ;  /* 0x0000000105057890 */ /* 0x000fe2000fffe0ff */
[----:B--2---:R-:W-:-:S03]  /*12e0*/  IADD3 R17, PT, PT, R17, UR6, RZ ;  /* 0x0000000611117c10 */ /* 0x004fc6000fffe0ff */
[----:B------:R-:W-:Y:S01]  /*12f0*/  UISETP.NE.AND UP0, UPT, UR5, URZ, UPT ;  /* 0x000000ff0500728c */ /* 0x000fe2000bf05270 */
[----:B---3--:R-:W-:-:S14]  /*1300*/  DSETP.GEU.AND P0, PT, R4, R12, PT ;  /* 0x0000000c0400722a */ /* 0x008fdc0003f0e000 */
[----:B------:R0:W-:Y:S01]  /*1310*/  @!P0 STG.E desc[UR8][R14.64], R3 ;  /* 0x000000030e008986 */ /* 0x0001e2000c101908 */
[----:B------:R-:W-:Y:S01]  /*1320*/  @!P0 MOV R12, R4 ;  /* 0x00000004000c8202 */ /* 0x000fe20000000f00 */
[----:B------:R-:W-:Y:S01]  /*1330*/  @!P0 IMAD.MOV.U32 R13, RZ, RZ, R5 ;  /* 0x000000ffff0d8224 */ /* 0x000fe200078e0005 */
[----:B0-----:R-:W-:Y:S01]  /*1340*/  IADD3 R3, PT, PT, R3, 0x1, RZ ;  /* 0x0000000103037810 */ /* 0x001fe20007ffe0ff */
[----:B------:R-:W-:Y:S06]  /*1350*/  BRA.U UP0, `(.L_x_37) ;  /* 0xfffffffd00d47547 */ /* 0x000fec000b83ffff */
.L_x_32:
[----:B------:R-:W3:Y:S02]  /*1360*/  LDC.64 R2, c[0x0][0x3a8] ;  /* 0x0000ea00ff027b82 */ /* 0x000ee40000000a00 */
[----:B---3--:R-:W-:-:S05]  /*1370*/  IMAD.WIDE.U32 R2, R0, 0x8, R2 ;  /* 0x0000000800027825 */ /* 0x008fca00078e0002 */
[----:B------:R-:W-:Y:S01]  /*1380*/  STG.E.64 desc[UR8][R2.64], R12 ;  /* 0x0000000c02007986 */ /* 0x000fe2000c101b08 */
[----:B------:R-:W-:Y:S05]  /*1390*/  EXIT ;  /* 0x000000000000794d */ /* 0x000fea0003800000 */
.L_x_38:
        /* <DEDUP_REMOVED lines=14> */
.L_x_60:


//--------------------- .text._Z22findVectorIntersectionPdS_S_S_S_S_S_S_S_Pjjj --------------------------
	.section	.text._Z22findVectorIntersectionPdS_S_S_S_S_S_S_S_Pjjj,"ax",@progbits
	.align	128
        .global         _Z22findVectorIntersectionPdS_S_S_S_S_S_S_S_Pjjj
        .type           _Z22findVectorIntersectionPdS_S_S_S_S_S_S_S_Pjjj,@function
        .size           _Z22findVectorIntersectionPdS_S_S_S_S_S_S_S_Pjjj,(.L_x_52 - _Z22findVectorIntersectionPdS_S_S_S_S_S_S_S_Pjjj)
        .other          _Z22findVectorIntersectionPdS_S_S_S_S_S_S_S_Pjjj,@"STO_CUDA_ENTRY STV_DEFAULT"
_Z22findVectorIntersectionPdS_S_S_S_S_S_S_S_Pjjj:
.text._Z22findVectorIntersectionPdS_S_S_S_S_S_S_S_Pjjj:
[----:B------:R-:W-:Y:S01]  /*0000*/  LDC R1, c[0x0][0x37c] ;  /* 0x0000df00ff017b82 */ /* 0x000fe20000000800 */
[----:B------:R-:W0:Y:S07]  /*0010*/  S2R R2, SR_TID.Y ;  /* 0x0000000000027919 */ /* 0x000e2e0000002200 */
[----:B------:R-:W1:Y:S01]  /*0020*/  LDC R0, c[0x0][0x360] ;  /* 0x0000d800ff007b82 */ /* 0x000e620000000800 */
[----:B------:R-:W2:Y:S01]  /*0030*/  LDCU.64 UR6, c[0x0][0x3d0] ;  /* 0x00007a00ff0677ac */ /* 0x000ea20008000a00 */
[----:B------:R-:W1:Y:S06]  /*0040*/  S2R R3, SR_TID.X ;  /* 0x0000000000037919 */ /* 0x000e6c0000002100 */
[----:B------:R-:W0:Y:S08]  /*0050*/  S2UR UR5, SR_CTAID.Y ;  /* 0x00000000000579c3 */ /* 0x000e300000002600 */
[----:B------:R-:W0:Y:S08]  /*0060*/  LDC R15, c[0x0][0x364] ;  /* 0x0000d900ff0f7b82 */ /* 0x000e300000000800 */
[----:B------:R-:W1:Y:S01]  /*0070*/  S2UR UR4, SR_CTAID.X ;  /* 0x00000000000479c3 */ /* 0x000e620000002500 */
[----:B0-----:R-:W-:-:S05]  /*0080*/  IMAD R15, R15, UR5, R2 ;  /* 0x000000050f0f7c24 */ /* 0x001fca000f8e0202 */
[----:B--2---:R-:W-:Y:S01]  /*0090*/  ISETP.GE.U32.AND P0, PT, R15, UR7, PT ;  /* 0x000000070f007c0c */ /* 0x004fe2000bf06070 */
[----:B-1----:R-:W-:-:S05]  /*00a0*/  IMAD R0, R0, UR4, R3 ;  /* 0x0000000400007c24 */ /* 0x002fca000f8e0203 */
[----:B------:R-:W-:-:S13]  /*00b0*/  ISETP.GE.U32.OR P0, PT, R0, UR6, P0 ;  /* 0x0000000600007c0c */ /* 0x000fda0008706470 */
[----:B------:R-:W-:Y:S05]  /*00c0*/  @P0 EXIT ;  /* 0x000000000000094d */ /* 0x000fea0003800000 */
[----:B------:R-:W0:Y:S01]  /*00d0*/  LDC.64 R4, c[0x0][0x390] ;  /* 0x0000e400ff047b82 */ /* 0x000e220000000a00 */
[----:B------:R-:W1:Y:S07]  /*00e0*/  LDCU.64 UR4, c[0x0][0x358] ;  /* 0x00006b00ff0477ac */ /* 0x000e6e0008000a00 */
[----:B------:R-:W2:Y:S08]  /*00f0*/  LDC.64 R2, c[0x0][0x388] ;  /* 0x0000e200ff027b82 */ /* 0x000eb00000000a00 */
[----:B------:R-:W3:Y:S08]  /*0100*/  LDC.64 R16, c[0x0][0x380] ;  /* 0x0000e000ff107b82 */ /* 0x000ef00000000a00 */
[----:B------:R-:W4:Y:S01]  /*0110*/  LDC.64 R8, c[0x0][0x398] ;  /* 0x0000e600ff087b82 */ /* 0x000f220000000a00 */
[----:B0-----:R-:W-:-:S06]  /*0120*/  IMAD.WIDE.U32 R4, R15, 0x8, R4 ;  /* 0x000000080f047825 */ /* 0x001fcc00078e0004 */
[----:B-1----:R-:W5:Y:S01]  /*0130*/  LDG.E.64 R4, desc[UR4][R4.64] ;  /* 0x0000000404047981 */ /* 0x002f62000c1e1b00 */
[----:B--2---:R-:W-:-:S06]  /*0140*/  IMAD.WIDE.U32 R2, R0, 0x8, R2 ;  /* 0x0000000800027825 */ /* 0x004fcc00078e0002 */
[----:B------:R-:W5:Y:S01]  /*0150*/  LDG.E.64 R2, desc[UR4][R2.64] ;  /* 0x0000000402027981 */ /* 0x000f62000c1e1b00 */
[----:B---3--:R-:W-:-:S06]  /*0160*/  IMAD.WIDE.U32 R16, R0, 0x8, R16 ;  /* 0x0000000800107825 */ /* 0x008fcc00078e0010 */
[----:B------:R-:W2:Y:S01]  /*0170*/  LDG.E.64 R16, desc[UR4][R16.64] ;  /* 0x0000000410107981 */ /* 0x000ea2000c1e1b00 */
[----:B----4-:R-:W-:-:S06]  /*0180*/  IMAD.WIDE.U32 R8, R15, 0x8, R8 ;  /* 0x000000080f087825 */ /* 0x010fcc00078e0008 */
[----:B------:R-:W2:Y:S01]  /*0190*/  LDG.E.64 R8, desc[UR4][R8.64] ;  /* 0x0000000408087981 */ /* 0x000ea2000c1e1b00 */
[----:B-----5:R-:W-:-:S08]  /*01a0*/  DMUL R6, R4, R2 ;  /* 0x0000000204067228 */ /* 0x020fd00000000000 */
        /* <DEDUP_REMOVED lines=39> */
[----:B------:R-:W-:Y:S05]  /*0420*/  CALL.REL.NOINC `($__internal_2_$__cuda_sm20_div_rn_f64_full) ;  /* 0x0000000000bc7944 */ /* 0x000fea0003c00000 */
[----:B------:R-:W-:Y:S02]  /*0430*/  IMAD.MOV.U32 R2, RZ, RZ, R24 ;  /* 0x000000ffff027224 */ /* 0x000fe400078e0018 */
[----:B------:R-:W-:-:S07]  /*0440*/  IMAD.MOV.U32 R3, RZ, RZ, R25 ;  /* 0x000000ffff037224 */ /* 0x000fce00078e0019 */
.L_x_40:
[----:B------:R-:W-:Y:S05]  /*0450*/  BSYNC.RECONVERGENT B0 ;  /* 0x0000000000007941 */ /* 0x000fea0003800200 */
.L_x_39:
        /* <DEDUP_REMOVED lines=23> */
[----:B------:R-:W-:Y:S01]  /*05d0*/  MOV R4, R24 ;  /* 0x0000001800047202 */ /* 0x000fe20000000f00 */
[----:B------:R-:W-:-:S07]  /*05e0*/  IMAD.MOV.U32 R5, RZ, RZ, R25 ;  /* 0x000000ffff057224 */ /* 0x000fce00078e0019 */
.L_x_42:
[----:B------:R-:W-:Y:S05]  /*05f0*/  BSYNC.RECONVERGENT B0 ;  /* 0x0000000000007941 */ /* 0x000fea0003800200 */
.L_x_41:
[----:B------:R-:W-:Y:S02]  /*0600*/  DSETP.GTU.AND P1, PT, R2, 1, PT ;  /* 0x3ff000000200742a */ /* 0x000fe40003f2c000 */
[----:B------:R-:W-:-:S04]  /*0610*/  DSETP.GTU.AND P0, PT, R4, 1, PT ;  /* 0x3ff000000400742a */ /* 0x000fc80003f0c000 */
[----:B------:R-:W-:Y:S02]  /*0620*/  DSETP.GE.AND P1, PT, R2, RZ, !P1 ;  /* 0x000000ff0200722a */ /* 0x000fe40004f26000 */
[----:B------:R-:W-:-:S06]  /*0630*/  DSETP.GE.AND P0, PT, R4, RZ, !P0 ;  /* 0x000000ff0400722a */ /* 0x000fcc0004706000 */
        /* <DEDUP_REMOVED lines=9> */
[----:B---3--:R-:W-:-:S13]  /*06d0*/  ISETP.NE.AND P0, PT, R8, 0x1, PT ;  /* 0x000000010800780c */ /* 0x008fda0003f05270 */
[----:B------:R-:W-:-:S05]  /*06e0*/  @P0 IMAD.MOV.U32 R9, RZ, RZ, 0x1 ;  /* 0x00000001ff090424 */ /* 0x000fca00078e00ff */
[----:B------:R-:W-:Y:S04]  /*06f0*/  @P0 STG.E desc[UR4][R2.64], R9 ;  /* 0x0000000902000986 */ /* 0x000fe8000c101904 */
[----:B------:R-:W-:Y:S01]  /*0700*/  STG.E.64 desc[UR4][R6.64], R4 ;  /* 0x0000000406007986 */ /* 0x000fe2000c101b04 */
[----:B------:R-:W-:Y:S05]  /*0710*/  EXIT ;  /* 0x000000000000794d */ /* 0x000fea0003800000 */
        .weak           $__internal_2_$__cuda_sm20_div_rn_f64_full
        .type           $__internal_2_$__cuda_sm20_div_rn_f64_full,@function
        .size           $__internal_2_$__cuda_sm20_div_rn_f64_full,(.L_x_52 - $__internal_2_$__cuda_sm20_div_rn_f64_full)
$__internal_2_$__cuda_sm20_div_rn_f64_full:
        /* <DEDUP_REMOVED lines=66> */
.L_x_44:
        /* <DEDUP_REMOVED lines=16> */
.L_x_47:
[----:B------:R-:W-:Y:S01]  /*0c40*/  LOP3.LUT R25, R17, 0x80000, RZ, 0xfc, !PT ;  /* 0x0008000011197812 */ /* 0x000fe200078efcff */
[----:B------:R-:W-:Y:S01]  /*0c50*/  IMAD.MOV.U32 R24, RZ, RZ, R16 ;  /* 0x000000ffff187224 */ /* 0x000fe200078e0010 */
[----:B------:R-:W-:Y:S06]  /*0c60*/  BRA `(.L_x_45) ;  /* 0x0000000000087947 */ /* 0x000fec0003800000 */
.L_x_46:
[----:B------:R-:W-:Y:S01]  /*0c70*/  LOP3.LUT R25, R21, 0x80000, RZ, 0xfc, !PT ;  /* 0x0008000015197812 */ /* 0x000fe200078efcff */
[----:B------:R-:W-:-:S07]  /*0c80*/  IMAD.MOV.U32 R24, RZ, RZ, R20 ;  /* 0x000000ffff187224 */ /* 0x000fce00078e0014 */
.L_x_45:
[----:B------:R-:W-:Y:S05]  /*0c90*/  BSYNC.RECONVERGENT B1 ;  /* 0x0000000000017941 */ /* 0x000fea0003800200 */
.L_x_43:
[----:B------:R-:W-:Y:S02]  /*0ca0*/  IMAD.MOV.U32 R16, RZ, RZ, R14 ;  /* 0x000000ffff107224 */ /* 0x000fe400078e000e */
[----:B------:R-:W-:-:S04]  /*0cb0*/  IMAD.MOV.U32 R17, RZ, RZ, 0x0 ;  /* 0x00000000ff117424 */ /* 0x000fc800078e00ff */
[----:B------:R-:W-:Y:S05]  /*0cc0*/  RET.REL.NODEC R16 `(_Z22findVectorIntersectionPdS_S_S_S_S_S_S_S_Pjjj) ;  /* 0xfffffff010cc7950 */ /* 0x000fea0003c3ffff */
.L_x_48:
        /* <DEDUP_REMOVED lines=11> */
.L_x_52:


//--------------------- .text._Z17differetialVectorjPdS_S_S_d --------------------------
	.section	.text._Z17differetialVectorjPdS_S_S_d,"ax",@progbits
	.align	128
        .global         _Z17differetialVectorjPdS_S_S_d
        .type           _Z17differetialVectorjPdS_S_S_d,@function
        .size           _Z17differetialVectorjPdS_S_S_d,(.L_x_62 - _Z17differetialVectorjPdS_S_S_d)
        .other          _Z17differetialVectorjPdS_S_S_d,@"STO_CUDA_ENTRY STV_DEFAULT"
_Z17differetialVectorjPdS_S_S_d:
.text._Z17differetialVectorjPdS_S_S_d:
        /* <DEDUP_REMOVED lines=9> */
[----:B------:R-:W1:Y:S07]  /*0090*/  LDCU.64 UR4, c[0x0][0x358] ;  /* 0x00006b00ff0477ac */ /* 0x000e6e0008000a00 */
[----:B------:R-:W2:Y:S08]  /*00a0*/  LDC.64 R10, c[0x0][0x3a8] ;  /* 0x0000ea00ff0a7b82 */ /* 0x000eb00000000a00 */
[----:B------:R-:W3:Y:S01]  /*00b0*/  LDC.64 R6, c[0x0][0x388] ;  /* 0x0000e200ff067b82 */ /* 0x000ee20000000a00 */
[----:B0-----:R-:W-:-:S07]  /*00c0*/  IMAD.WIDE.U32 R2, R15, 0x8, R2 ;  /* 0x000000080f027825 */ /* 0x001fce00078e0002 */
[----:B------:R-:W0:Y:S01]  /*00d0*/  LDC.64 R8, c[0x0][0x3a0] ;  /* 0x0000e800ff087b82 */ /* 0x000e220000000a00 */
[----:B-1----:R-:W2:Y:S07]  /*00e0*/  LDG.E.64 R2, desc[UR4][R2.64] ;  /* 0x0000000402027981 */ /* 0x002eae000c1e1b00 */
[----:B------:R-:W1:Y:S01]  /*00f0*/  LDC.64 R12, c[0x0][0x390] ;  /* 0x0000e400ff0c7b82 */ /* 0x000e620000000a00 */
[----:B---3--:R-:W-:-:S04]  /*0100*/  IMAD.WIDE.U32 R6, R15, 0x8, R6 ;  /* 0x000000080f067825 */ /* 0x008fc800078e0006 */
[----:B0-----:R-:W-:Y:S01]  /*0110*/  IMAD.WIDE.U32 R8, R15, 0x8, R8 ;  /* 0x000000080f087825 */ /* 0x001fe200078e0008 */
[----:B--2---:R-:W-:-:S07]  /*0120*/  DMUL R4, R2, R10 ;  /* 0x0000000a02047228 */ /* 0x004fce0000000000 */
[----:B------:R-:W-:Y:S04]  /*0130*/  STG.E.64 desc[UR4][R6.64], R4 ;  /* 0x0000000406007986 */ /* 0x000fe8000c101b04 */
[----:B------:R-:W2:Y:S01]  /*0140*/  LDG.E.64 R8, desc[UR4][R8.64] ;  /* 0x0000000408087981 */ /* 0x000ea2000c1e1b00 */
[----:B-1----:R-:W-:Y:S01]  /*0150*/  IMAD.WIDE.U32 R2, R15, 0x8, R12 ;  /* 0x000000080f027825 */ /* 0x002fe200078e000c */
[----:B--2---:R-:W-:-:S07]  /*0160*/  DMUL R10, R8, R10 ;  /* 0x0000000a080a7228 */ /* 0x004fce0000000000 */
[----:B------:R-:W-:Y:S01]  /*0170*/  STG.E.64 desc[UR4][R2.64], R10 ;  /* 0x0000000a02007986 */ /* 0x000fe2000c101b04 */
[----:B------:R-:W-:Y:S05]  /*0180*/  EXIT ;  /* 0x000000000000794d */ /* 0x000fea0003800000 */
.L_x_49:
        /* <DEDUP_REMOVED lines=15> */
.L_x_62:


//--------------------- .nv.shared.reserved.0     --------------------------
	.section	.nv.shared.reserved.0,"aw",@nobits
	.weak		__nv_reservedSMEM_offset_0_alias
	.size		__nv_reservedSMEM_offset_0_alias, 0, 64
	.other		__nv_reservedSMEM_offset_0_alias,@"STO_CUDA_RESERVED_SHARED STV_DEFAULT"
__nv_reservedSMEM_offset_0_alias:
	.zero		0
	.zero		64


//--------------------- .nv.constant0._Z18slightVectorUpdatejPjPdS0_S0_S0_ --------------------------
	.section	.nv.constant0._Z18slightVectorUpdatejPjPdS0_S0_S0_,"a",@progbits
	.sectionflags	@""
	.align	4
.nv.constant0._Z18slightVectorUpdatejPjPdS0_S0_S0_:
	.zero		944


//--------------------- .nv.constant0._Z23findIntersectionWallItrjPjPdjS_S0_S0_S0_S0_S0_ --------------------------
	.section	.nv.constant0._Z23findIntersectionWallItrjPjPdjS_S0_S0_S0_S0_S0_,"a",@progbits
	.sectionflags	@""
	.align	4
.nv.constant0._Z23findIntersectionWallItrjPjPdjS_S0_S0_S0_S0_S0_:
	.zero		976


//--------------------- .nv.constant0._Z25findVectorIntersectionItrPdS_S_S_S_S_S_S_S_PjS0_jj --------------------------
	.section	.nv.constant0._Z25findVectorIntersectionItrPdS_S_S_S_S_S_S_S_PjS0_jj,"a",@progbits
	.sectionflags	@""
	.align	4
.nv.constant0._Z25findVectorIntersectionItrPdS_S_S_S_S_S_S_S_PjS0_jj:
	.zero		992


//--------------------- .nv.constant0._Z21differentialVectorItrmPdS_S_S_S_PjdS_ --------------------------
	.section	.nv.constant0._Z21differentialVectorItrmPdS_S_S_S_PjdS_,"a",@progbits
	.sectionflags	@""
	.align	4
.nv.constant0._Z21differentialVectorItrmPdS_S_S_S_PjdS_:
	.zero		968


//--------------------- .nv.constant0._Z14velocityUpdatejPjS_PdS0_S0_S0_S0_S0_S0_S0_S0_S0_S_d --------------------------
	.section	.nv.constant0._Z14velocityUpdatejPjS_PdS0_S0_S0_S0_S0_S0_S0_S0_S0_S_d,"a",@progbits
	.sectionflags	@""
	.align	4
.nv.constant0._Z14velocityUpdatejPjS_PdS0_S0_S0_S0_S0_S0_S0_S0_S0_S_d:
	.zero		1016


//--------------------- .nv.constant0._Z12vectorUpdatejPjPdS0_S0_S0_S0_ --------------------------
	.section	.nv.constant0._Z12vectorUpdatejPjPdS0_S0_S0_S0_,"a",@progbits
	.sectionflags	@""
	.align	4
.nv.constant0._Z12vectorUpdatejPjPdS0_S0_S0_S0_:
	.zero		952


//--------------------- .nv.constant0._Z19devCollisionCounterjPjS_ --------------------------
	.section	.nv.constant0._Z19devCollisionCounterjPjS_,"a",@progbits
	.sectionflags	@""
	.align	4
.nv.constant0._Z19devCollisionCounterjPjS_:
	.zero		920


//--------------------- .nv.constant0._Z20findIntersectionWalljPjPdjS_S0_S0_S0_S0_S0_ --------------------------
	.section	.nv.constant0._Z20findIntersectionWalljPjPdjS_S0_S0_S0_S0_S0_,"a",@progbits
	.sectionflags	@""
	.align	4
.nv.constant0._Z20findIntersectionWalljPjPdjS_S0_S0_S0_S0_S0_:
	.zero		976


//--------------------- .nv.constant0._Z22findVectorIntersectionPdS_S_S_S_S_S_S_S_Pjjj --------------------------
	.section	.nv.constant0._Z22findVectorIntersectionPdS_S_S_S_S_S_S_S_Pjjj,"a",@progbits
	.sectionflags	@""
	.align	4
.nv.constant0._Z22findVectorIntersectionPdS_S_S_S_S_S_S_S_Pjjj:
	.zero		984


//--------------------- .nv.constant0._Z17differetialVectorjPdS_S_S_d --------------------------
	.section	.nv.constant0._Z17differetialVectorjPdS_S_S_d,"a",@progbits
	.sectionflags	@""
	.align	4
.nv.constant0._Z17differetialVectorjPdS_S_S_d:
	.zero		944


//--------------------- SYMBOLS --------------------------

	.type		.nv.reservedSmem.offset0,@object
	.size		.nv.reservedSmem.offset0,0x4
